//
// Generated by NVIDIA NVVM Compiler
//
// Compiler Build ID: CL-36424714
// Cuda compilation tools, release 13.0, V13.0.88
// Based on NVVM 20.0.0
//

.version 9.0
.target sm_100
.address_size 64


.entry _Z17CudaProcessRGBA2YiiiP6uchar4Ph(
	.param .u32 _Z17CudaProcessRGBA2YiiiP6uchar4Ph_param_0,
	.param .u32 _Z17CudaProcessRGBA2YiiiP6uchar4Ph_param_1,
	.param .u32 _Z17CudaProcessRGBA2YiiiP6uchar4Ph_param_2,
	.param .u64 .ptr .align 1 _Z17CudaProcessRGBA2YiiiP6uchar4Ph_param_3,
	.param .u64 .ptr .align 1 _Z17CudaProcessRGBA2YiiiP6uchar4Ph_param_4
)
{
	.reg .pred 	%p<4>;
	.reg .b16 	%rs<7>;
	.reg .b32 	%r<21>;
	.reg .b32 	%f<4>;
	.reg .b64 	%rd<9>;
	.reg .b64 	%fd<8>;

	ld.param.u32 	%r3, [_Z17CudaProcessRGBA2YiiiP6uchar4Ph_param_0];
	ld.param.u32 	%r5, [_Z17CudaProcessRGBA2YiiiP6uchar4Ph_param_1];
	ld.param.u32 	%r4, [_Z17CudaProcessRGBA2YiiiP6uchar4Ph_param_2];
	ld.param.u64 	%rd1, [_Z17CudaProcessRGBA2YiiiP6uchar4Ph_param_3];
	ld.param.u64 	%rd2, [_Z17CudaProcessRGBA2YiiiP6uchar4Ph_param_4];
	mov.u32 	%r7, %ctaid.x;
	mov.u32 	%r8, %ntid.x;
	mov.u32 	%r9, %tid.x;
	mad.lo.s32 	%r1, %r7, %r8, %r9;
	mov.u32 	%r10, %ctaid.y;
	mov.u32 	%r11, %ntid.y;
	mov.u32 	%r12, %tid.y;
	mad.lo.s32 	%r13, %r10, %r11, %r12;
	setp.ge.u32 	%p1, %r1, %r3;
	setp.ge.u32 	%p2, %r13, %r5;
	or.pred  	%p3, %p1, %p2;
	@%p3 bra 	$L__BB0_2;
	cvta.to.global.u64 	%rd3, %rd1;
	cvta.to.global.u64 	%rd4, %rd2;
	mad.lo.s32 	%r14, %r3, %r13, %r1;
	mul.wide.u32 	%rd5, %r14, 4;
	add.s64 	%rd6, %rd3, %rd5;
	.pragma "used_bytes_mask 7";
	ld.global.u32 	%r15, [%rd6];
	bfe.u32 	%r16, %r15, 0, 8;
	cvt.u16.u32 	%rs1, %r16;
	and.b16  	%rs2, %rs1, 255;
	bfe.u32 	%r17, %r15, 8, 8;
	cvt.u16.u32 	%rs3, %r17;
	and.b16  	%rs4, %rs3, 255;
	bfe.u32 	%r18, %r15, 16, 8;
	cvt.u16.u32 	%rs5, %r18;
	and.b16  	%rs6, %rs5, 255;
	cvt.rn.f64.u16 	%fd1, %rs2;
	cvt.rn.f64.u16 	%fd2, %rs4;
	mul.f64 	%fd3, %fd2, 0d3FE020C49BA5E354;
	fma.rn.f64 	%fd4, %fd1, 0d3FD072B020C49BA6, %fd3;
	cvt.rn.f64.u16 	%fd5, %rs6;
	fma.rn.f64 	%fd6, %fd5, 0d3FB916872B020C4A, %fd4;
	add.f64 	%fd7, %fd6, 0d4030000000000000;
	cvt.rn.f32.f64 	%f1, %fd7;
	min.f32 	%f2, %f1, 0f437F0000;
	max.f32 	%f3, %f2, 0f00000000;
	cvt.rzi.u32.f32 	%r19, %f3;
	mad.lo.s32 	%r20, %r4, %r13, %r1;
	cvt.u64.u32 	%rd7, %r20;
	add.s64 	%rd8, %rd4, %rd7;
	st.global.u8 	[%rd8], %r19;
$L__BB0_2:
	ret;

}
.entry _Z16CudaProcessRGB2YiiiP6uchar3Ph(
	.param .u32 _Z16CudaProcessRGB2YiiiP6uchar3Ph_param_0,
	.param .u32 _Z16CudaProcessRGB2YiiiP6uchar3Ph_param_1,
	.param .u32 _Z16CudaProcessRGB2YiiiP6uchar3Ph_param_2,
	.param .u64 .ptr .align 1 _Z16CudaProcessRGB2YiiiP6uchar3Ph_param_3,
	.param .u64 .ptr .align 1 _Z16CudaProcessRGB2YiiiP6uchar3Ph_param_4
)
{
	.reg .pred 	%p<4>;
	.reg .b16 	%rs<4>;
	.reg .b32 	%r<17>;
	.reg .b32 	%f<4>;
	.reg .b64 	%rd<9>;
	.reg .b64 	%fd<8>;

	ld.param.u32 	%r3, [_Z16CudaProcessRGB2YiiiP6uchar3Ph_param_0];
	ld.param.u32 	%r5, [_Z16CudaProcessRGB2YiiiP6uchar3Ph_param_1];
	ld.param.u32 	%r4, [_Z16CudaProcessRGB2YiiiP6uchar3Ph_param_2];
	ld.param.u64 	%rd1, [_Z16CudaProcessRGB2YiiiP6uchar3Ph_param_3];
	ld.param.u64 	%rd2, [_Z16CudaProcessRGB2YiiiP6uchar3Ph_param_4];
	mov.u32 	%r7, %ctaid.x;
	mov.u32 	%r8, %ntid.x;
	mov.u32 	%r9, %tid.x;
	mad.lo.s32 	%r1, %r7, %r8, %r9;
	mov.u32 	%r10, %ctaid.y;
	mov.u32 	%r11, %ntid.y;
	mov.u32 	%r12, %tid.y;
	mad.lo.s32 	%r13, %r10, %r11, %r12;
	setp.ge.u32 	%p1, %r1, %r3;
	setp.ge.u32 	%p2, %r13, %r5;
	or.pred  	%p3, %p1, %p2;
	@%p3 bra 	$L__BB1_2;
	cvta.to.global.u64 	%rd3, %rd1;
	cvta.to.global.u64 	%rd4, %rd2;
	mad.lo.s32 	%r14, %r3, %r13, %r1;
	mul.wide.u32 	%rd5, %r14, 3;
	add.s64 	%rd6, %rd3, %rd5;
	ld.global.u8 	%rs1, [%rd6];
	ld.global.u8 	%rs2, [%rd6+1];
	ld.global.u8 	%rs3, [%rd6+2];
	cvt.rn.f64.u16 	%fd1, %rs1;
	cvt.rn.f64.u16 	%fd2, %rs2;
	mul.f64 	%fd3, %fd2, 0d3FE020C49BA5E354;
	fma.rn.f64 	%fd4, %fd1, 0d3FD072B020C49BA6, %fd3;
	cvt.rn.f64.u16 	%fd5, %rs3;
	fma.rn.f64 	%fd6, %fd5, 0d3FB916872B020C4A, %fd4;
	add.f64 	%fd7, %fd6, 0d4030000000000000;
	cvt.rn.f32.f64 	%f1, %fd7;
	min.f32 	%f2, %f1, 0f437F0000;
	max.f32 	%f3, %f2, 0f00000000;
	cvt.rzi.u32.f32 	%r15, %f3;
	mad.lo.s32 	%r16, %r4, %r13, %r1;
	cvt.u64.u32 	%rd7, %r16;
	add.s64 	%rd8, %rd4, %rd7;
	st.global.u8 	[%rd8], %r15;
$L__BB1_2:
	ret;

}
.entry _Z18CudaProcessRGBA2UViiiP6uchar4Ph(
	.param .u32 _Z18CudaProcessRGBA2UViiiP6uchar4Ph_param_0,
	.param .u32 _Z18CudaProcessRGBA2UViiiP6uchar4Ph_param_1,
	.param .u32 _Z18CudaProcessRGBA2UViiiP6uchar4Ph_param_2,
	.param .u64 .ptr .align 1 _Z18CudaProcessRGBA2UViiiP6uchar4Ph_param_3,
	.param .u64 .ptr .align 1 _Z18CudaProcessRGBA2UViiiP6uchar4Ph_param_4
)
{
	.reg .pred 	%p<4>;
	.reg .b16 	%rs<25>;
	.reg .b32 	%r<56>;
	.reg .b32 	%f<31>;
	.reg .b64 	%rd<15>;
	.reg .b64 	%fd<61>;

	ld.param.u32 	%r1, [_Z18CudaProcessRGBA2UViiiP6uchar4Ph_param_0];
	ld.param.u32 	%r3, [_Z18CudaProcessRGBA2UViiiP6uchar4Ph_param_1];
	mov.u32 	%r5, %ctaid.x;
	mov.u32 	%r6, %ntid.x;
	mov.u32 	%r7, %tid.x;
	mad.lo.s32 	%r8, %r5, %r6, %r7;
	mov.u32 	%r9, %ctaid.y;
	mov.u32 	%r10, %ntid.y;
	mov.u32 	%r11, %tid.y;
	mad.lo.s32 	%r12, %r9, %r10, %r11;
	shl.b32 	%r14, %r8, 1;
	shl.b32 	%r15, %r12, 1;
	shl.b32 	%r16, %r1, 1;
	shl.b32 	%r17, %r3, 1;
	add.s32 	%r18, %r16, -1;
	setp.ge.u32 	%p1, %r14, %r18;
	add.s32 	%r19, %r17, -1;
	setp.ge.u32 	%p2, %r15, %r19;
	or.pred  	%p3, %p1, %p2;
	@%p3 bra 	$L__BB2_2;
	ld.param.u64 	%rd14, [_Z18CudaProcessRGBA2UViiiP6uchar4Ph_param_4];
	ld.param.u64 	%rd13, [_Z18CudaProcessRGBA2UViiiP6uchar4Ph_param_3];
	ld.param.u32 	%r55, [_Z18CudaProcessRGBA2UViiiP6uchar4Ph_param_2];
	ld.param.u32 	%r54, [_Z18CudaProcessRGBA2UViiiP6uchar4Ph_param_0];
	mov.u32 	%r20, %ctaid.y;
	mov.u32 	%r21, %ntid.y;
	mov.u32 	%r22, %tid.y;
	mad.lo.s32 	%r23, %r20, %r21, %r22;
	mov.u32 	%r24, %ctaid.x;
	mov.u32 	%r25, %ntid.x;
	mov.u32 	%r26, %tid.x;
	mad.lo.s32 	%r27, %r24, %r25, %r26;
	shl.b32 	%r28, %r27, 1;
	mad.lo.s32 	%r29, %r55, %r23, %r28;
	cvta.to.global.u64 	%rd3, %rd13;
	cvta.to.global.u64 	%rd4, %rd14;
	add.s32 	%r30, %r29, 1;
	shl.b32 	%r31, %r54, 1;
	mul.lo.s32 	%r32, %r23, %r31;
	shl.b32 	%r33, %r32, 1;
	add.s32 	%r34, %r33, %r28;
	mul.wide.u32 	%rd5, %r34, 4;
	add.s64 	%rd6, %rd3, %rd5;
	.pragma "used_bytes_mask 7";
	ld.global.u32 	%r35, [%rd6];
	bfe.u32 	%r36, %r35, 0, 8;
	cvt.u16.u32 	%rs1, %r36;
	and.b16  	%rs2, %rs1, 255;
	bfe.u32 	%r37, %r35, 8, 8;
	cvt.u16.u32 	%rs3, %r37;
	and.b16  	%rs4, %rs3, 255;
	bfe.u32 	%r38, %r35, 16, 8;
	cvt.u16.u32 	%rs5, %r38;
	and.b16  	%rs6, %rs5, 255;
	.pragma "used_bytes_mask 7";
	ld.global.u32 	%r39, [%rd6+4];
	bfe.u32 	%r40, %r39, 0, 8;
	cvt.u16.u32 	%rs7, %r40;
	and.b16  	%rs8, %rs7, 255;
	bfe.u32 	%r41, %r39, 8, 8;
	cvt.u16.u32 	%rs9, %r41;
	and.b16  	%rs10, %rs9, 255;
	bfe.u32 	%r42, %r39, 16, 8;
	cvt.u16.u32 	%rs11, %r42;
	and.b16  	%rs12, %rs11, 255;
	add.s32 	%r43, %r34, %r31;
	mul.wide.u32 	%rd7, %r43, 4;
	add.s64 	%rd8, %rd3, %rd7;
	.pragma "used_bytes_mask 7";
	ld.global.u32 	%r44, [%rd8];
	bfe.u32 	%r45, %r44, 0, 8;
	cvt.u16.u32 	%rs13, %r45;
	and.b16  	%rs14, %rs13, 255;
	bfe.u32 	%r46, %r44, 8, 8;
	cvt.u16.u32 	%rs15, %r46;
	and.b16  	%rs16, %rs15, 255;
	bfe.u32 	%r47, %r44, 16, 8;
	cvt.u16.u32 	%rs17, %r47;
	and.b16  	%rs18, %rs17, 255;
	.pragma "used_bytes_mask 7";
	ld.global.u32 	%r48, [%rd8+4];
	bfe.u32 	%r49, %r48, 0, 8;
	cvt.u16.u32 	%rs19, %r49;
	and.b16  	%rs20, %rs19, 255;
	bfe.u32 	%r50, %r48, 8, 8;
	cvt.u16.u32 	%rs21, %r50;
	and.b16  	%rs22, %rs21, 255;
	bfe.u32 	%r51, %r48, 16, 8;
	cvt.u16.u32 	%rs23, %r51;
	and.b16  	%rs24, %rs23, 255;
	cvt.rn.f64.u16 	%fd1, %rs2;
	mul.f64 	%fd2, %fd1, 0dBFC2F1A9FBE76C8B;
	cvt.rn.f64.u16 	%fd3, %rs4;
	mul.f64 	%fd4, %fd3, 0d3FD29FBE76C8B439;
	sub.f64 	%fd5, %fd2, %fd4;
	cvt.rn.f64.u16 	%fd6, %rs6;
	fma.rn.f64 	%fd7, %fd6, 0d3FDC189374BC6A7F, %fd5;
	add.f64 	%fd8, %fd7, 0d4060000000000000;
	cvt.rn.f32.f64 	%f1, %fd8;
	min.f32 	%f2, %f1, 0f437F0000;
	max.f32 	%f3, %f2, 0f00000000;
	cvt.rn.f64.u16 	%fd9, %rs8;
	mul.f64 	%fd10, %fd9, 0dBFC2F1A9FBE76C8B;
	cvt.rn.f64.u16 	%fd11, %rs10;
	mul.f64 	%fd12, %fd11, 0d3FD29FBE76C8B439;
	sub.f64 	%fd13, %fd10, %fd12;
	cvt.rn.f64.u16 	%fd14, %rs12;
	fma.rn.f64 	%fd15, %fd14, 0d3FDC189374BC6A7F, %fd13;
	add.f64 	%fd16, %fd15, 0d4060000000000000;
	cvt.rn.f32.f64 	%f4, %fd16;
	min.f32 	%f5, %f4, 0f437F0000;
	max.f32 	%f6, %f5, 0f00000000;
	cvt.rn.f64.u16 	%fd17, %rs14;
	mul.f64 	%fd18, %fd17, 0dBFC2F1A9FBE76C8B;
	cvt.rn.f64.u16 	%fd19, %rs16;
	mul.f64 	%fd20, %fd19, 0d3FD29FBE76C8B439;
	sub.f64 	%fd21, %fd18, %fd20;
	cvt.rn.f64.u16 	%fd22, %rs18;
	fma.rn.f64 	%fd23, %fd22, 0d3FDC189374BC6A7F, %fd21;
	add.f64 	%fd24, %fd23, 0d4060000000000000;
	cvt.rn.f32.f64 	%f7, %fd24;
	min.f32 	%f8, %f7, 0f437F0000;
	max.f32 	%f9, %f8, 0f00000000;
	cvt.rn.f64.u16 	%fd25, %rs20;
	mul.f64 	%fd26, %fd25, 0dBFC2F1A9FBE76C8B;
	cvt.rn.f64.u16 	%fd27, %rs22;
	mul.f64 	%fd28, %fd27, 0d3FD29FBE76C8B439;
	sub.f64 	%fd29, %fd26, %fd28;
	cvt.rn.f64.u16 	%fd30, %rs24;
	fma.rn.f64 	%fd31, %fd30, 0d3FDC189374BC6A7F, %fd29;
	add.f64 	%fd32, %fd31, 0d4060000000000000;
	cvt.rn.f32.f64 	%f10, %fd32;
	min.f32 	%f11, %f10, 0f437F0000;
	max.f32 	%f12, %f11, 0f00000000;
	mul.f64 	%fd33, %fd1, 0d3FDC189374BC6A7F;
	mul.f64 	%fd34, %fd3, 0d3FD78D4FDF3B645A;
	sub.f64 	%fd35, %fd33, %fd34;
	mul.f64 	%fd36, %fd6, 0d3FB1F212D77318FC;
	sub.f64 	%fd37, %fd35, %fd36;
	add.f64 	%fd38, %fd37, 0d4060000000000000;
	cvt.rn.f32.f64 	%f13, %fd38;
	min.f32 	%f14, %f13, 0f437F0000;
	max.f32 	%f15, %f14, 0f00000000;
	mul.f64 	%fd39, %fd9, 0d3FDC189374BC6A7F;
	mul.f64 	%fd40, %fd11, 0d3FD78D4FDF3B645A;
	sub.f64 	%fd41, %fd39, %fd40;
	mul.f64 	%fd42, %fd14, 0d3FB1F212D77318FC;
	sub.f64 	%fd43, %fd41, %fd42;
	add.f64 	%fd44, %fd43, 0d4060000000000000;
	cvt.rn.f32.f64 	%f16, %fd44;
	min.f32 	%f17, %f16, 0f437F0000;
	max.f32 	%f18, %f17, 0f00000000;
	mul.f64 	%fd45, %fd17, 0d3FDC189374BC6A7F;
	mul.f64 	%fd46, %fd19, 0d3FD78D4FDF3B645A;
	sub.f64 	%fd47, %fd45, %fd46;
	mul.f64 	%fd48, %fd22, 0d3FB1F212D77318FC;
	sub.f64 	%fd49, %fd47, %fd48;
	add.f64 	%fd50, %fd49, 0d4060000000000000;
	cvt.rn.f32.f64 	%f19, %fd50;
	min.f32 	%f20, %f19, 0f437F0000;
	max.f32 	%f21, %f20, 0f00000000;
	mul.f64 	%fd51, %fd25, 0d3FDC189374BC6A7F;
	mul.f64 	%fd52, %fd27, 0d3FD78D4FDF3B645A;
	sub.f64 	%fd53, %fd51, %fd52;
	mul.f64 	%fd54, %fd30, 0d3FB1F212D77318FC;
	sub.f64 	%fd55, %fd53, %fd54;
	add.f64 	%fd56, %fd55, 0d4060000000000000;
	cvt.rn.f32.f64 	%f22, %fd56;
	min.f32 	%f23, %f22, 0f437F0000;
	max.f32 	%f24, %f23, 0f00000000;
	add.f32 	%f25, %f3, %f6;
	add.f32 	%f26, %f25, %f9;
	add.f32 	%f27, %f26, %f12;
	cvt.f64.f32 	%fd57, %f27;
	mul.f64 	%fd58, %fd57, 0d3FD0000000000000;
	cvt.rzi.u32.f64 	%r52, %fd58;
	cvt.u64.u32 	%rd9, %r29;
	add.s64 	%rd10, %rd4, %rd9;
	st.global.u8 	[%rd10], %r52;
	add.f32 	%f28, %f15, %f18;
	add.f32 	%f29, %f28, %f21;
	add.f32 	%f30, %f29, %f24;
	cvt.f64.f32 	%fd59, %f30;
	mul.f64 	%fd60, %fd59, 0d3FD0000000000000;
	cvt.rzi.u32.f64 	%r53, %fd60;
	cvt.u64.u32 	%rd11, %r30;
	add.s64 	%rd12, %rd4, %rd11;
	st.global.u8 	[%rd12], %r53;
$L__BB2_2:
	ret;

}
.entry _Z17CudaProcessRGB2UViiiP6uchar3Ph(
	.param .u32 _Z17CudaProcessRGB2UViiiP6uchar3Ph_param_0,
	.param .u32 _Z17CudaProcessRGB2UViiiP6uchar3Ph_param_1,
	.param .u32 _Z17CudaProcessRGB2UViiiP6uchar3Ph_param_2,
	.param .u64 .ptr .align 1 _Z17CudaProcessRGB2UViiiP6uchar3Ph_param_3,
	.param .u64 .ptr .align 1 _Z17CudaProcessRGB2UViiiP6uchar3Ph_param_4
)
{
	.reg .pred 	%p<4>;
	.reg .b16 	%rs<13>;
	.reg .b32 	%r<40>;
	.reg .b32 	%f<31>;
	.reg .b64 	%rd<15>;
	.reg .b64 	%fd<61>;

	ld.param.u32 	%r1, [_Z17CudaProcessRGB2UViiiP6uchar3Ph_param_0];
	ld.param.u32 	%r3, [_Z17CudaProcessRGB2UViiiP6uchar3Ph_param_1];
	mov.u32 	%r5, %ctaid.x;
	mov.u32 	%r6, %ntid.x;
	mov.u32 	%r7, %tid.x;
	mad.lo.s32 	%r8, %r5, %r6, %r7;
	mov.u32 	%r9, %ctaid.y;
	mov.u32 	%r10, %ntid.y;
	mov.u32 	%r11, %tid.y;
	mad.lo.s32 	%r12, %r9, %r10, %r11;
	shl.b32 	%r14, %r8, 1;
	shl.b32 	%r15, %r12, 1;
	shl.b32 	%r16, %r1, 1;
	shl.b32 	%r17, %r3, 1;
	add.s32 	%r18, %r16, -1;
	setp.ge.u32 	%p1, %r14, %r18;
	add.s32 	%r19, %r17, -1;
	setp.ge.u32 	%p2, %r15, %r19;
	or.pred  	%p3, %p1, %p2;
	@%p3 bra 	$L__BB3_2;
	ld.param.u64 	%rd14, [_Z17CudaProcessRGB2UViiiP6uchar3Ph_param_4];
	ld.param.u64 	%rd13, [_Z17CudaProcessRGB2UViiiP6uchar3Ph_param_3];
	ld.param.u32 	%r39, [_Z17CudaProcessRGB2UViiiP6uchar3Ph_param_2];
	ld.param.u32 	%r38, [_Z17CudaProcessRGB2UViiiP6uchar3Ph_param_0];
	mov.u32 	%r20, %ctaid.y;
	mov.u32 	%r21, %ntid.y;
	mov.u32 	%r22, %tid.y;
	mad.lo.s32 	%r23, %r20, %r21, %r22;
	mov.u32 	%r24, %ctaid.x;
	mov.u32 	%r25, %ntid.x;
	mov.u32 	%r26, %tid.x;
	mad.lo.s32 	%r27, %r24, %r25, %r26;
	shl.b32 	%r28, %r27, 1;
	mad.lo.s32 	%r29, %r39, %r23, %r28;
	cvta.to.global.u64 	%rd3, %rd13;
	cvta.to.global.u64 	%rd4, %rd14;
	add.s32 	%r30, %r29, 1;
	shl.b32 	%r31, %r38, 1;
	mul.lo.s32 	%r32, %r23, %r31;
	shl.b32 	%r33, %r32, 1;
	add.s32 	%r34, %r33, %r28;
	mul.wide.u32 	%rd5, %r34, 3;
	add.s64 	%rd6, %rd3, %rd5;
	ld.global.u8 	%rs1, [%rd6];
	ld.global.u8 	%rs2, [%rd6+1];
	ld.global.u8 	%rs3, [%rd6+2];
	ld.global.u8 	%rs4, [%rd6+3];
	ld.global.u8 	%rs5, [%rd6+4];
	ld.global.u8 	%rs6, [%rd6+5];
	add.s32 	%r35, %r34, %r31;
	mul.wide.u32 	%rd7, %r35, 3;
	add.s64 	%rd8, %rd3, %rd7;
	ld.global.u8 	%rs7, [%rd8];
	ld.global.u8 	%rs8, [%rd8+1];
	ld.global.u8 	%rs9, [%rd8+2];
	ld.global.u8 	%rs10, [%rd8+3];
	ld.global.u8 	%rs11, [%rd8+4];
	ld.global.u8 	%rs12, [%rd8+5];
	cvt.rn.f64.u16 	%fd1, %rs1;
	mul.f64 	%fd2, %fd1, 0dBFC2F1A9FBE76C8B;
	cvt.rn.f64.u16 	%fd3, %rs2;
	mul.f64 	%fd4, %fd3, 0d3FD29FBE76C8B439;
	sub.f64 	%fd5, %fd2, %fd4;
	cvt.rn.f64.u16 	%fd6, %rs3;
	fma.rn.f64 	%fd7, %fd6, 0d3FDC189374BC6A7F, %fd5;
	add.f64 	%fd8, %fd7, 0d4060000000000000;
	cvt.rn.f32.f64 	%f1, %fd8;
	min.f32 	%f2, %f1, 0f437F0000;
	max.f32 	%f3, %f2, 0f00000000;
	cvt.rn.f64.u16 	%fd9, %rs4;
	mul.f64 	%fd10, %fd9, 0dBFC2F1A9FBE76C8B;
	cvt.rn.f64.u16 	%fd11, %rs5;
	mul.f64 	%fd12, %fd11, 0d3FD29FBE76C8B439;
	sub.f64 	%fd13, %fd10, %fd12;
	cvt.rn.f64.u16 	%fd14, %rs6;
	fma.rn.f64 	%fd15, %fd14, 0d3FDC189374BC6A7F, %fd13;
	add.f64 	%fd16, %fd15, 0d4060000000000000;
	cvt.rn.f32.f64 	%f4, %fd16;
	min.f32 	%f5, %f4, 0f437F0000;
	max.f32 	%f6, %f5, 0f00000000;
	cvt.rn.f64.u16 	%fd17, %rs7;
	mul.f64 	%fd18, %fd17, 0dBFC2F1A9FBE76C8B;
	cvt.rn.f64.u16 	%fd19, %rs8;
	mul.f64 	%fd20, %fd19, 0d3FD29FBE76C8B439;
	sub.f64 	%fd21, %fd18, %fd20;
	cvt.rn.f64.u16 	%fd22, %rs9;
	fma.rn.f64 	%fd23, %fd22, 0d3FDC189374BC6A7F, %fd21;
	add.f64 	%fd24, %fd23, 0d4060000000000000;
	cvt.rn.f32.f64 	%f7, %fd24;
	min.f32 	%f8, %f7, 0f437F0000;
	max.f32 	%f9, %f8, 0f00000000;
	cvt.rn.f64.u16 	%fd25, %rs10;
	mul.f64 	%fd26, %fd25, 0dBFC2F1A9FBE76C8B;
	cvt.rn.f64.u16 	%fd27, %rs11;
	mul.f64 	%fd28, %fd27, 0d3FD29FBE76C8B439;
	sub.f64 	%fd29, %fd26, %fd28;
	cvt.rn.f64.u16 	%fd30, %rs12;
	fma.rn.f64 	%fd31, %fd30, 0d3FDC189374BC6A7F, %fd29;
	add.f64 	%fd32, %fd31, 0d4060000000000000;
	cvt.rn.f32.f64 	%f10, %fd32;
	min.f32 	%f11, %f10, 0f437F0000;
	max.f32 	%f12, %f11, 0f00000000;
	mul.f64 	%fd33, %fd1, 0d3FDC189374BC6A7F;
	mul.f64 	%fd34, %fd3, 0d3FD78D4FDF3B645A;
	sub.f64 	%fd35, %fd33, %fd34;
	mul.f64 	%fd36, %fd6, 0d3FB1F212D77318FC;
	sub.f64 	%fd37, %fd35, %fd36;
	add.f64 	%fd38, %fd37, 0d4060000000000000;
	cvt.rn.f32.f64 	%f13, %fd38;
	min.f32 	%f14, %f13, 0f437F0000;
	max.f32 	%f15, %f14, 0f00000000;
	mul.f64 	%fd39, %fd9, 0d3FDC189374BC6A7F;
	mul.f64 	%fd40, %fd11, 0d3FD78D4FDF3B645A;
	sub.f64 	%fd41, %fd39, %fd40;
	mul.f64 	%fd42, %fd14, 0d3FB1F212D77318FC;
	sub.f64 	%fd43, %fd41, %fd42;
	add.f64 	%fd44, %fd43, 0d4060000000000000;
	cvt.rn.f32.f64 	%f16, %fd44;
	min.f32 	%f17, %f16, 0f437F0000;
	max.f32 	%f18, %f17, 0f00000000;
	mul.f64 	%fd45, %fd17, 0d3FDC189374BC6A7F;
	mul.f64 	%fd46, %fd19, 0d3FD78D4FDF3B645A;
	sub.f64 	%fd47, %fd45, %fd46;
	mul.f64 	%fd48, %fd22, 0d3FB1F212D77318FC;
	sub.f64 	%fd49, %fd47, %fd48;
	add.f64 	%fd50, %fd49, 0d4060000000000000;
	cvt.rn.f32.f64 	%f19, %fd50;
	min.f32 	%f20, %f19, 0f437F0000;
	max.f32 	%f21, %f20, 0f00000000;
	mul.f64 	%fd51, %fd25, 0d3FDC189374BC6A7F;
	mul.f64 	%fd52, %fd27, 0d3FD78D4FDF3B645A;
	sub.f64 	%fd53, %fd51, %fd52;
	mul.f64 	%fd54, %fd30, 0d3FB1F212D77318FC;
	sub.f64 	%fd55, %fd53, %fd54;
	add.f64 	%fd56, %fd55, 0d4060000000000000;
	cvt.rn.f32.f64 	%f22, %fd56;
	min.f32 	%f23, %f22, 0f437F0000;
	max.f32 	%f24, %f23, 0f00000000;
	add.f32 	%f25, %f3, %f6;
	add.f32 	%f26, %f25, %f9;
	add.f32 	%f27, %f26, %f12;
	cvt.f64.f32 	%fd57, %f27;
	mul.f64 	%fd58, %fd57, 0d3FD0000000000000;
	cvt.rzi.u32.f64 	%r36, %fd58;
	cvt.u64.u32 	%rd9, %r29;
	add.s64 	%rd10, %rd4, %rd9;
	st.global.u8 	[%rd10], %r36;
	add.f32 	%f28, %f15, %f18;
	add.f32 	%f29, %f28, %f21;
	add.f32 	%f30, %f29, %f24;
	cvt.f64.f32 	%fd59, %f30;
	mul.f64 	%fd60, %fd59, 0d3FD0000000000000;
	cvt.rzi.u32.f64 	%r37, %fd60;
	cvt.u64.u32 	%rd11, %r30;
	add.s64 	%rd12, %rd4, %rd11;
	st.global.u8 	[%rd12], %r37;
$L__BB3_2:
	ret;

}
.entry _Z20CudaProcessNV122RGBAiiiPhP6uchar4(
	.param .u32 _Z20CudaProcessNV122RGBAiiiPhP6uchar4_param_0,
	.param .u32 _Z20CudaProcessNV122RGBAiiiPhP6uchar4_param_1,
	.param .u32 _Z20CudaProcessNV122RGBAiiiPhP6uchar4_param_2,
	.param .u64 .ptr .align 1 _Z20CudaProcessNV122RGBAiiiPhP6uchar4_param_3,
	.param .u64 .ptr .align 1 _Z20CudaProcessNV122RGBAiiiPhP6uchar4_param_4
)
{
	.reg .pred 	%p<9>;
	.reg .b16 	%rs<2>;
	.reg .b32 	%r<48>;
	.reg .b32 	%f<10>;
	.reg .b64 	%rd<27>;
	.reg .b64 	%fd<16>;

	ld.param.u32 	%r6, [_Z20CudaProcessNV122RGBAiiiPhP6uchar4_param_0];
	ld.param.u32 	%r9, [_Z20CudaProcessNV122RGBAiiiPhP6uchar4_param_1];
	ld.param.u32 	%r8, [_Z20CudaProcessNV122RGBAiiiPhP6uchar4_param_2];
	ld.param.u64 	%rd3, [_Z20CudaProcessNV122RGBAiiiPhP6uchar4_param_3];
	ld.param.u64 	%rd4, [_Z20CudaProcessNV122RGBAiiiPhP6uchar4_param_4];
	cvta.to.global.u64 	%rd1, %rd4;
	cvta.to.global.u64 	%rd2, %rd3;
	mov.u32 	%r10, %ctaid.x;
	mov.u32 	%r11, %ntid.x;
	mov.u32 	%r12, %tid.x;
	mad.lo.s32 	%r1, %r10, %r11, %r12;
	mov.u32 	%r13, %ctaid.y;
	mov.u32 	%r14, %ntid.y;
	mov.u32 	%r15, %tid.y;
	mad.lo.s32 	%r16, %r13, %r14, %r15;
	setp.ge.u32 	%p1, %r1, %r6;
	setp.ge.u32 	%p2, %r16, %r9;
	or.pred  	%p3, %p1, %p2;
	@%p3 bra 	$L__BB4_10;
	shr.u32 	%r18, %r16, 1;
	mul.lo.s32 	%r19, %r8, %r18;
	and.b32  	%r20, %r19, -2;
	add.s32 	%r21, %r20, %r1;
	and.b32  	%r3, %r21, -2;
	mul.lo.s32 	%r4, %r8, %r9;
	mad.lo.s32 	%r5, %r8, %r16, %r1;
	mov.u32 	%r17, %tid.z;
	setp.gt.s32 	%p4, %r17, 1;
	@%p4 bra 	$L__BB4_5;
	setp.eq.s32 	%p7, %r17, 0;
	@%p7 bra 	$L__BB4_8;
	setp.eq.s32 	%p8, %r17, 1;
	@%p8 bra 	$L__BB4_4;
	bra.uni 	$L__BB4_10;
$L__BB4_4:
	add.s32 	%r39, %r3, %r4;
	cvt.u64.u32 	%rd19, %r5;
	add.s64 	%rd20, %rd2, %rd19;
	ld.global.u8 	%r40, [%rd20];
	add.s32 	%r41, %r40, -16;
	cvt.rn.f64.s32 	%fd12, %r41;
	fma.rn.f64 	%fd13, %fd12, 0d3FF29FBE76C8B439, 0d0000000000000000;
	add.s32 	%r42, %r39, 1;
	cvt.u64.u32 	%rd21, %r42;
	add.s64 	%rd22, %rd2, %rd21;
	ld.global.u8 	%r43, [%rd22];
	add.s32 	%r44, %r43, -128;
	cvt.rn.f64.s32 	%fd14, %r44;
	fma.rn.f64 	%fd15, %fd14, 0d3FF989374BC6A7F0, %fd13;
	cvt.rn.f32.f64 	%f7, %fd15;
	min.f32 	%f8, %f7, 0f437F0000;
	max.f32 	%f9, %f8, 0f00000000;
	cvt.rzi.u32.f32 	%r45, %f9;
	mad.lo.s32 	%r46, %r6, %r16, %r1;
	mul.wide.u32 	%rd23, %r46, 4;
	add.s64 	%rd24, %rd1, %rd23;
	st.global.u8 	[%rd24], %r45;
	bra.uni 	$L__BB4_10;
$L__BB4_5:
	setp.eq.s32 	%p5, %r17, 2;
	@%p5 bra 	$L__BB4_9;
	setp.eq.s32 	%p6, %r17, 3;
	@%p6 bra 	$L__BB4_7;
	bra.uni 	$L__BB4_10;
$L__BB4_7:
	cvt.u64.u32 	%rd5, %r5;
	add.s64 	%rd6, %rd2, %rd5;
	ld.global.u8 	%r22, [%rd6];
	add.s32 	%r23, %r22, -16;
	cvt.rn.f64.s32 	%fd1, %r23;
	add.s32 	%r24, %r3, %r4;
	cvt.u64.u32 	%rd7, %r24;
	add.s64 	%rd8, %rd2, %rd7;
	ld.global.u8 	%r25, [%rd8];
	add.s32 	%r26, %r25, -128;
	cvt.rn.f64.s32 	%fd2, %r26;
	mul.f64 	%fd3, %fd2, 0d400022D0E5604189;
	fma.rn.f64 	%fd4, %fd1, 0d3FF29FBE76C8B439, %fd3;
	add.f64 	%fd5, %fd4, 0d0000000000000000;
	cvt.rn.f32.f64 	%f1, %fd5;
	min.f32 	%f2, %f1, 0f437F0000;
	max.f32 	%f3, %f2, 0f00000000;
	cvt.rzi.u32.f32 	%r27, %f3;
	mad.lo.s32 	%r28, %r6, %r16, %r1;
	mul.wide.u32 	%rd9, %r28, 4;
	add.s64 	%rd10, %rd1, %rd9;
	st.global.u8 	[%rd10+2], %r27;
	bra.uni 	$L__BB4_10;
$L__BB4_8:
	mad.lo.s32 	%r47, %r6, %r16, %r1;
	mul.wide.u32 	%rd25, %r47, 4;
	add.s64 	%rd26, %rd1, %rd25;
	mov.b16 	%rs1, 255;
	st.global.u8 	[%rd26+3], %rs1;
	bra.uni 	$L__BB4_10;
$L__BB4_9:
	cvt.u64.u32 	%rd11, %r5;
	add.s64 	%rd12, %rd2, %rd11;
	ld.global.u8 	%r29, [%rd12];
	add.s32 	%r30, %r29, -16;
	cvt.rn.f64.s32 	%fd6, %r30;
	add.s32 	%r31, %r3, %r4;
	cvt.u64.u32 	%rd13, %r31;
	add.s64 	%rd14, %rd2, %rd13;
	ld.global.u8 	%r32, [%rd14];
	add.s32 	%r33, %r32, -128;
	cvt.rn.f64.s32 	%fd7, %r33;
	mul.f64 	%fd8, %fd7, 0dBFD916872B020C4A;
	fma.rn.f64 	%fd9, %fd6, 0d3FF29FBE76C8B439, %fd8;
	add.s32 	%r34, %r31, 1;
	cvt.u64.u32 	%rd15, %r34;
	add.s64 	%rd16, %rd2, %rd15;
	ld.global.u8 	%r35, [%rd16];
	add.s32 	%r36, %r35, -128;
	cvt.rn.f64.s32 	%fd10, %r36;
	fma.rn.f64 	%fd11, %fd10, 0dBFEA04189374BC6A, %fd9;
	cvt.rn.f32.f64 	%f4, %fd11;
	min.f32 	%f5, %f4, 0f437F0000;
	max.f32 	%f6, %f5, 0f00000000;
	cvt.rzi.u32.f32 	%r37, %f6;
	mad.lo.s32 	%r38, %r6, %r16, %r1;
	mul.wide.u32 	%rd17, %r38, 4;
	add.s64 	%rd18, %rd1, %rd17;
	st.global.u8 	[%rd18+1], %r37;
$L__BB4_10:
	ret;

}
.entry _Z19CudaProcessNV122RGBiiiPhP6uchar3(
	.param .u32 _Z19CudaProcessNV122RGBiiiPhP6uchar3_param_0,
	.param .u32 _Z19CudaProcessNV122RGBiiiPhP6uchar3_param_1,
	.param .u32 _Z19CudaProcessNV122RGBiiiPhP6uchar3_param_2,
	.param .u64 .ptr .align 1 _Z19CudaProcessNV122RGBiiiPhP6uchar3_param_3,
	.param .u64 .ptr .align 1 _Z19CudaProcessNV122RGBiiiPhP6uchar3_param_4
)
{
	.reg .pred 	%p<7>;
	.reg .b32 	%r<47>;
	.reg .b32 	%f<10>;
	.reg .b64 	%rd<25>;
	.reg .b64 	%fd<16>;

	ld.param.u32 	%r6, [_Z19CudaProcessNV122RGBiiiPhP6uchar3_param_0];
	ld.param.u32 	%r9, [_Z19CudaProcessNV122RGBiiiPhP6uchar3_param_1];
	ld.param.u32 	%r8, [_Z19CudaProcessNV122RGBiiiPhP6uchar3_param_2];
	ld.param.u64 	%rd3, [_Z19CudaProcessNV122RGBiiiPhP6uchar3_param_3];
	ld.param.u64 	%rd4, [_Z19CudaProcessNV122RGBiiiPhP6uchar3_param_4];
	cvta.to.global.u64 	%rd1, %rd4;
	cvta.to.global.u64 	%rd2, %rd3;
	mov.u32 	%r10, %ctaid.x;
	mov.u32 	%r11, %ntid.x;
	mov.u32 	%r12, %tid.x;
	mad.lo.s32 	%r1, %r10, %r11, %r12;
	mov.u32 	%r13, %ctaid.y;
	mov.u32 	%r14, %ntid.y;
	mov.u32 	%r15, %tid.y;
	mad.lo.s32 	%r16, %r13, %r14, %r15;
	setp.ge.u32 	%p1, %r1, %r6;
	setp.ge.u32 	%p2, %r16, %r9;
	or.pred  	%p3, %p1, %p2;
	@%p3 bra 	$L__BB5_7;
	shr.u32 	%r18, %r16, 1;
	mul.lo.s32 	%r19, %r8, %r18;
	and.b32  	%r20, %r19, -2;
	add.s32 	%r21, %r20, %r1;
	and.b32  	%r3, %r21, -2;
	mul.lo.s32 	%r4, %r8, %r9;
	mad.lo.s32 	%r5, %r8, %r16, %r1;
	mov.u32 	%r17, %tid.z;
	setp.eq.s32 	%p4, %r17, 3;
	@%p4 bra 	$L__BB5_6;
	setp.eq.s32 	%p5, %r17, 2;
	@%p5 bra 	$L__BB5_5;
	setp.ne.s32 	%p6, %r17, 1;
	@%p6 bra 	$L__BB5_7;
	add.s32 	%r39, %r3, %r4;
	cvt.u64.u32 	%rd19, %r5;
	add.s64 	%rd20, %rd2, %rd19;
	ld.global.u8 	%r40, [%rd20];
	add.s32 	%r41, %r40, -16;
	cvt.rn.f64.s32 	%fd12, %r41;
	fma.rn.f64 	%fd13, %fd12, 0d3FF29FBE76C8B439, 0d0000000000000000;
	add.s32 	%r42, %r39, 1;
	cvt.u64.u32 	%rd21, %r42;
	add.s64 	%rd22, %rd2, %rd21;
	ld.global.u8 	%r43, [%rd22];
	add.s32 	%r44, %r43, -128;
	cvt.rn.f64.s32 	%fd14, %r44;
	fma.rn.f64 	%fd15, %fd14, 0d3FF989374BC6A7F0, %fd13;
	cvt.rn.f32.f64 	%f7, %fd15;
	min.f32 	%f8, %f7, 0f437F0000;
	max.f32 	%f9, %f8, 0f00000000;
	cvt.rzi.u32.f32 	%r45, %f9;
	mad.lo.s32 	%r46, %r6, %r16, %r1;
	mul.wide.u32 	%rd23, %r46, 3;
	add.s64 	%rd24, %rd1, %rd23;
	st.global.u8 	[%rd24], %r45;
	bra.uni 	$L__BB5_7;
$L__BB5_5:
	cvt.u64.u32 	%rd11, %r5;
	add.s64 	%rd12, %rd2, %rd11;
	ld.global.u8 	%r29, [%rd12];
	add.s32 	%r30, %r29, -16;
	cvt.rn.f64.s32 	%fd6, %r30;
	add.s32 	%r31, %r3, %r4;
	cvt.u64.u32 	%rd13, %r31;
	add.s64 	%rd14, %rd2, %rd13;
	ld.global.u8 	%r32, [%rd14];
	add.s32 	%r33, %r32, -128;
	cvt.rn.f64.s32 	%fd7, %r33;
	mul.f64 	%fd8, %fd7, 0dBFD916872B020C4A;
	fma.rn.f64 	%fd9, %fd6, 0d3FF29FBE76C8B439, %fd8;
	add.s32 	%r34, %r31, 1;
	cvt.u64.u32 	%rd15, %r34;
	add.s64 	%rd16, %rd2, %rd15;
	ld.global.u8 	%r35, [%rd16];
	add.s32 	%r36, %r35, -128;
	cvt.rn.f64.s32 	%fd10, %r36;
	fma.rn.f64 	%fd11, %fd10, 0dBFEA04189374BC6A, %fd9;
	cvt.rn.f32.f64 	%f4, %fd11;
	min.f32 	%f5, %f4, 0f437F0000;
	max.f32 	%f6, %f5, 0f00000000;
	cvt.rzi.u32.f32 	%r37, %f6;
	mad.lo.s32 	%r38, %r6, %r16, %r1;
	mul.wide.u32 	%rd17, %r38, 3;
	add.s64 	%rd18, %rd1, %rd17;
	st.global.u8 	[%rd18+1], %r37;
	bra.uni 	$L__BB5_7;
$L__BB5_6:
	cvt.u64.u32 	%rd5, %r5;
	add.s64 	%rd6, %rd2, %rd5;
	ld.global.u8 	%r22, [%rd6];
	add.s32 	%r23, %r22, -16;
	cvt.rn.f64.s32 	%fd1, %r23;
	add.s32 	%r24, %r3, %r4;
	cvt.u64.u32 	%rd7, %r24;
	add.s64 	%rd8, %rd2, %rd7;
	ld.global.u8 	%r25, [%rd8];
	add.s32 	%r26, %r25, -128;
	cvt.rn.f64.s32 	%fd2, %r26;
	mul.f64 	%fd3, %fd2, 0d400022D0E5604189;
	fma.rn.f64 	%fd4, %fd1, 0d3FF29FBE76C8B439, %fd3;
	add.f64 	%fd5, %fd4, 0d0000000000000000;
	cvt.rn.f32.f64 	%f1, %fd5;
	min.f32 	%f2, %f1, 0f437F0000;
	max.f32 	%f3, %f2, 0f00000000;
	cvt.rzi.u32.f32 	%r27, %f3;
	mad.lo.s32 	%r28, %r6, %r16, %r1;
	mul.wide.u32 	%rd9, %r28, 3;
	add.s64 	%rd10, %rd1, %rd9;
	st.global.u8 	[%rd10+2], %r27;
$L__BB5_7:
	ret;

}
.entry _Z26CudaProcessAVFrameNV122RGBiiiPhS_P6uchar3(
	.param .u32 _Z26CudaProcessAVFrameNV122RGBiiiPhS_P6uchar3_param_0,
	.param .u32 _Z26CudaProcessAVFrameNV122RGBiiiPhS_P6uchar3_param_1,
	.param .u32 _Z26CudaProcessAVFrameNV122RGBiiiPhS_P6uchar3_param_2,
	.param .u64 .ptr .align 1 _Z26CudaProcessAVFrameNV122RGBiiiPhS_P6uchar3_param_3,
	.param .u64 .ptr .align 1 _Z26CudaProcessAVFrameNV122RGBiiiPhS_P6uchar3_param_4,
	.param .u64 .ptr .align 1 _Z26CudaProcessAVFrameNV122RGBiiiPhS_P6uchar3_param_5
)
{
	.reg .pred 	%p<7>;
	.reg .b32 	%r<41>;
	.reg .b32 	%f<10>;
	.reg .b64 	%rd<25>;
	.reg .b64 	%fd<16>;

	ld.param.u32 	%r5, [_Z26CudaProcessAVFrameNV122RGBiiiPhS_P6uchar3_param_0];
	ld.param.u32 	%r7, [_Z26CudaProcessAVFrameNV122RGBiiiPhS_P6uchar3_param_1];
	ld.param.u32 	%r6, [_Z26CudaProcessAVFrameNV122RGBiiiPhS_P6uchar3_param_2];
	ld.param.u64 	%rd4, [_Z26CudaProcessAVFrameNV122RGBiiiPhS_P6uchar3_param_3];
	ld.param.u64 	%rd5, [_Z26CudaProcessAVFrameNV122RGBiiiPhS_P6uchar3_param_4];
	ld.param.u64 	%rd6, [_Z26CudaProcessAVFrameNV122RGBiiiPhS_P6uchar3_param_5];
	cvta.to.global.u64 	%rd1, %rd6;
	cvta.to.global.u64 	%rd2, %rd5;
	cvta.to.global.u64 	%rd3, %rd4;
	mov.u32 	%r9, %ctaid.x;
	mov.u32 	%r10, %ntid.x;
	mov.u32 	%r11, %tid.x;
	mad.lo.s32 	%r1, %r9, %r10, %r11;
	mov.u32 	%r12, %ctaid.y;
	mov.u32 	%r13, %ntid.y;
	mov.u32 	%r14, %tid.y;
	mad.lo.s32 	%r15, %r12, %r13, %r14;
	setp.ge.u32 	%p1, %r1, %r5;
	setp.ge.u32 	%p2, %r15, %r7;
	or.pred  	%p3, %p1, %p2;
	@%p3 bra 	$L__BB6_7;
	shr.u32 	%r17, %r15, 1;
	mul.lo.s32 	%r18, %r6, %r17;
	and.b32  	%r19, %r18, -2;
	add.s32 	%r20, %r19, %r1;
	and.b32  	%r3, %r20, -2;
	mad.lo.s32 	%r4, %r6, %r15, %r1;
	mov.u32 	%r16, %tid.z;
	setp.eq.s32 	%p4, %r16, 3;
	@%p4 bra 	$L__BB6_6;
	setp.eq.s32 	%p5, %r16, 2;
	@%p5 bra 	$L__BB6_5;
	setp.ne.s32 	%p6, %r16, 1;
	@%p6 bra 	$L__BB6_7;
	cvt.u64.u32 	%rd19, %r4;
	add.s64 	%rd20, %rd3, %rd19;
	ld.global.u8 	%r35, [%rd20];
	add.s32 	%r36, %r35, -16;
	cvt.rn.f64.s32 	%fd12, %r36;
	fma.rn.f64 	%fd13, %fd12, 0d3FF29FBE76C8B439, 0d0000000000000000;
	cvt.u64.u32 	%rd21, %r3;
	add.s64 	%rd22, %rd2, %rd21;
	ld.global.u8 	%r37, [%rd22+1];
	add.s32 	%r38, %r37, -128;
	cvt.rn.f64.s32 	%fd14, %r38;
	fma.rn.f64 	%fd15, %fd14, 0d3FF989374BC6A7F0, %fd13;
	cvt.rn.f32.f64 	%f7, %fd15;
	min.f32 	%f8, %f7, 0f437F0000;
	max.f32 	%f9, %f8, 0f00000000;
	cvt.rzi.u32.f32 	%r39, %f9;
	mad.lo.s32 	%r40, %r5, %r15, %r1;
	mul.wide.u32 	%rd23, %r40, 3;
	add.s64 	%rd24, %rd1, %rd23;
	st.global.u8 	[%rd24], %r39;
	bra.uni 	$L__BB6_7;
$L__BB6_5:
	cvt.u64.u32 	%rd13, %r4;
	add.s64 	%rd14, %rd3, %rd13;
	ld.global.u8 	%r27, [%rd14];
	add.s32 	%r28, %r27, -16;
	cvt.rn.f64.s32 	%fd6, %r28;
	cvt.u64.u32 	%rd15, %r3;
	add.s64 	%rd16, %rd2, %rd15;
	ld.global.u8 	%r29, [%rd16];
	add.s32 	%r30, %r29, -128;
	cvt.rn.f64.s32 	%fd7, %r30;
	mul.f64 	%fd8, %fd7, 0dBFD916872B020C4A;
	fma.rn.f64 	%fd9, %fd6, 0d3FF29FBE76C8B439, %fd8;
	ld.global.u8 	%r31, [%rd16+1];
	add.s32 	%r32, %r31, -128;
	cvt.rn.f64.s32 	%fd10, %r32;
	fma.rn.f64 	%fd11, %fd10, 0dBFEA04189374BC6A, %fd9;
	cvt.rn.f32.f64 	%f4, %fd11;
	min.f32 	%f5, %f4, 0f437F0000;
	max.f32 	%f6, %f5, 0f00000000;
	cvt.rzi.u32.f32 	%r33, %f6;
	mad.lo.s32 	%r34, %r5, %r15, %r1;
	mul.wide.u32 	%rd17, %r34, 3;
	add.s64 	%rd18, %rd1, %rd17;
	st.global.u8 	[%rd18+1], %r33;
	bra.uni 	$L__BB6_7;
$L__BB6_6:
	cvt.u64.u32 	%rd7, %r4;
	add.s64 	%rd8, %rd3, %rd7;
	ld.global.u8 	%r21, [%rd8];
	add.s32 	%r22, %r21, -16;
	cvt.rn.f64.s32 	%fd1, %r22;
	cvt.u64.u32 	%rd9, %r3;
	add.s64 	%rd10, %rd2, %rd9;
	ld.global.u8 	%r23, [%rd10];
	add.s32 	%r24, %r23, -128;
	cvt.rn.f64.s32 	%fd2, %r24;
	mul.f64 	%fd3, %fd2, 0d400022D0E5604189;
	fma.rn.f64 	%fd4, %fd1, 0d3FF29FBE76C8B439, %fd3;
	add.f64 	%fd5, %fd4, 0d0000000000000000;
	cvt.rn.f32.f64 	%f1, %fd5;
	min.f32 	%f2, %f1, 0f437F0000;
	max.f32 	%f3, %f2, 0f00000000;
	cvt.rzi.u32.f32 	%r25, %f3;
	mad.lo.s32 	%r26, %r5, %r15, %r1;
	mul.wide.u32 	%rd11, %r26, 3;
	add.s64 	%rd12, %rd1, %rd11;
	st.global.u8 	[%rd12+2], %r25;
$L__BB6_7:
	ret;

}
.entry _Z27CudaProcessAVFrameNV122RGBAiiiPhS_P6uchar4(
	.param .u32 _Z27CudaProcessAVFrameNV122RGBAiiiPhS_P6uchar4_param_0,
	.param .u32 _Z27CudaProcessAVFrameNV122RGBAiiiPhS_P6uchar4_param_1,
	.param .u32 _Z27CudaProcessAVFrameNV122RGBAiiiPhS_P6uchar4_param_2,
	.param .u64 .ptr .align 1 _Z27CudaProcessAVFrameNV122RGBAiiiPhS_P6uchar4_param_3,
	.param .u64 .ptr .align 1 _Z27CudaProcessAVFrameNV122RGBAiiiPhS_P6uchar4_param_4,
	.param .u64 .ptr .align 1 _Z27CudaProcessAVFrameNV122RGBAiiiPhS_P6uchar4_param_5
)
{
	.reg .pred 	%p<9>;
	.reg .b16 	%rs<2>;
	.reg .b32 	%r<42>;
	.reg .b32 	%f<10>;
	.reg .b64 	%rd<27>;
	.reg .b64 	%fd<16>;

	ld.param.u32 	%r5, [_Z27CudaProcessAVFrameNV122RGBAiiiPhS_P6uchar4_param_0];
	ld.param.u32 	%r7, [_Z27CudaProcessAVFrameNV122RGBAiiiPhS_P6uchar4_param_1];
	ld.param.u32 	%r6, [_Z27CudaProcessAVFrameNV122RGBAiiiPhS_P6uchar4_param_2];
	ld.param.u64 	%rd4, [_Z27CudaProcessAVFrameNV122RGBAiiiPhS_P6uchar4_param_3];
	ld.param.u64 	%rd5, [_Z27CudaProcessAVFrameNV122RGBAiiiPhS_P6uchar4_param_4];
	ld.param.u64 	%rd6, [_Z27CudaProcessAVFrameNV122RGBAiiiPhS_P6uchar4_param_5];
	cvta.to.global.u64 	%rd1, %rd5;
	cvta.to.global.u64 	%rd2, %rd4;
	cvta.to.global.u64 	%rd3, %rd6;
	mov.u32 	%r9, %ctaid.x;
	mov.u32 	%r10, %ntid.x;
	mov.u32 	%r11, %tid.x;
	mad.lo.s32 	%r1, %r9, %r10, %r11;
	mov.u32 	%r12, %ctaid.y;
	mov.u32 	%r13, %ntid.y;
	mov.u32 	%r14, %tid.y;
	mad.lo.s32 	%r15, %r12, %r13, %r14;
	setp.ge.u32 	%p1, %r1, %r5;
	setp.ge.u32 	%p2, %r15, %r7;
	or.pred  	%p3, %p1, %p2;
	@%p3 bra 	$L__BB7_10;
	shr.u32 	%r17, %r15, 1;
	mul.lo.s32 	%r18, %r6, %r17;
	and.b32  	%r19, %r18, -2;
	add.s32 	%r20, %r19, %r1;
	and.b32  	%r3, %r20, -2;
	mad.lo.s32 	%r4, %r6, %r15, %r1;
	mov.u32 	%r16, %tid.z;
	setp.gt.s32 	%p4, %r16, 2;
	@%p4 bra 	$L__BB7_5;
	setp.eq.s32 	%p7, %r16, 1;
	@%p7 bra 	$L__BB7_8;
	setp.eq.s32 	%p8, %r16, 2;
	@%p8 bra 	$L__BB7_4;
	bra.uni 	$L__BB7_10;
$L__BB7_4:
	cvt.u64.u32 	%rd15, %r4;
	add.s64 	%rd16, %rd2, %rd15;
	ld.global.u8 	%r28, [%rd16];
	add.s32 	%r29, %r28, -16;
	cvt.rn.f64.s32 	%fd6, %r29;
	cvt.u64.u32 	%rd17, %r3;
	add.s64 	%rd18, %rd1, %rd17;
	ld.global.u8 	%r30, [%rd18];
	add.s32 	%r31, %r30, -128;
	cvt.rn.f64.s32 	%fd7, %r31;
	mul.f64 	%fd8, %fd7, 0dBFD916872B020C4A;
	fma.rn.f64 	%fd9, %fd6, 0d3FF29FBE76C8B439, %fd8;
	ld.global.u8 	%r32, [%rd18+1];
	add.s32 	%r33, %r32, -128;
	cvt.rn.f64.s32 	%fd10, %r33;
	fma.rn.f64 	%fd11, %fd10, 0dBFEA04189374BC6A, %fd9;
	cvt.rn.f32.f64 	%f4, %fd11;
	min.f32 	%f5, %f4, 0f437F0000;
	max.f32 	%f6, %f5, 0f00000000;
	cvt.rzi.u32.f32 	%r34, %f6;
	mad.lo.s32 	%r35, %r5, %r15, %r1;
	mul.wide.u32 	%rd19, %r35, 4;
	add.s64 	%rd20, %rd3, %rd19;
	st.global.u8 	[%rd20+1], %r34;
	bra.uni 	$L__BB7_10;
$L__BB7_5:
	setp.eq.s32 	%p5, %r16, 3;
	@%p5 bra 	$L__BB7_9;
	setp.eq.s32 	%p6, %r16, 4;
	@%p6 bra 	$L__BB7_7;
	bra.uni 	$L__BB7_10;
$L__BB7_7:
	mad.lo.s32 	%r21, %r5, %r15, %r1;
	mul.wide.u32 	%rd7, %r21, 4;
	add.s64 	%rd8, %rd3, %rd7;
	mov.b16 	%rs1, 0;
	st.global.u8 	[%rd8+3], %rs1;
	bra.uni 	$L__BB7_10;
$L__BB7_8:
	cvt.u64.u32 	%rd21, %r4;
	add.s64 	%rd22, %rd2, %rd21;
	ld.global.u8 	%r36, [%rd22];
	add.s32 	%r37, %r36, -16;
	cvt.rn.f64.s32 	%fd12, %r37;
	fma.rn.f64 	%fd13, %fd12, 0d3FF29FBE76C8B439, 0d0000000000000000;
	cvt.u64.u32 	%rd23, %r3;
	add.s64 	%rd24, %rd1, %rd23;
	ld.global.u8 	%r38, [%rd24+1];
	add.s32 	%r39, %r38, -128;
	cvt.rn.f64.s32 	%fd14, %r39;
	fma.rn.f64 	%fd15, %fd14, 0d3FF989374BC6A7F0, %fd13;
	cvt.rn.f32.f64 	%f7, %fd15;
	min.f32 	%f8, %f7, 0f437F0000;
	max.f32 	%f9, %f8, 0f00000000;
	cvt.rzi.u32.f32 	%r40, %f9;
	mad.lo.s32 	%r41, %r5, %r15, %r1;
	mul.wide.u32 	%rd25, %r41, 4;
	add.s64 	%rd26, %rd3, %rd25;
	st.global.u8 	[%rd26], %r40;
	bra.uni 	$L__BB7_10;
$L__BB7_9:
	cvt.u64.u32 	%rd9, %r4;
	add.s64 	%rd10, %rd2, %rd9;
	ld.global.u8 	%r22, [%rd10];
	add.s32 	%r23, %r22, -16;
	cvt.rn.f64.s32 	%fd1, %r23;
	cvt.u64.u32 	%rd11, %r3;
	add.s64 	%rd12, %rd1, %rd11;
	ld.global.u8 	%r24, [%rd12];
	add.s32 	%r25, %r24, -128;
	cvt.rn.f64.s32 	%fd2, %r25;
	mul.f64 	%fd3, %fd2, 0d400022D0E5604189;
	fma.rn.f64 	%fd4, %fd1, 0d3FF29FBE76C8B439, %fd3;
	add.f64 	%fd5, %fd4, 0d0000000000000000;
	cvt.rn.f32.f64 	%f1, %fd5;
	min.f32 	%f2, %f1, 0f437F0000;
	max.f32 	%f3, %f2, 0f00000000;
	cvt.rzi.u32.f32 	%r26, %f3;
	mad.lo.s32 	%r27, %r5, %r15, %r1;
	mul.wide.u32 	%rd13, %r27, 4;
	add.s64 	%rd14, %rd3, %rd13;
	st.global.u8 	[%rd14+2], %r26;
$L__BB7_10:
	ret;

}
.entry _Z23CudaProcessYUV420P2RGBAiiiPhS_S_P6uchar4(
	.param .u32 _Z23CudaProcessYUV420P2RGBAiiiPhS_S_P6uchar4_param_0,
	.param .u32 _Z23CudaProcessYUV420P2RGBAiiiPhS_S_P6uchar4_param_1,
	.param .u32 _Z23CudaProcessYUV420P2RGBAiiiPhS_S_P6uchar4_param_2,
	.param .u64 .ptr .align 1 _Z23CudaProcessYUV420P2RGBAiiiPhS_S_P6uchar4_param_3,
	.param .u64 .ptr .align 1 _Z23CudaProcessYUV420P2RGBAiiiPhS_S_P6uchar4_param_4,
	.param .u64 .ptr .align 1 _Z23CudaProcessYUV420P2RGBAiiiPhS_S_P6uchar4_param_5,
	.param .u64 .ptr .align 1 _Z23CudaProcessYUV420P2RGBAiiiPhS_S_P6uchar4_param_6
)
{
	.reg .pred 	%p<9>;
	.reg .b16 	%rs<2>;
	.reg .b32 	%r<42>;
	.reg .b32 	%f<10>;
	.reg .b64 	%rd<30>;
	.reg .b64 	%fd<16>;

	ld.param.u32 	%r5, [_Z23CudaProcessYUV420P2RGBAiiiPhS_S_P6uchar4_param_0];
	ld.param.u32 	%r7, [_Z23CudaProcessYUV420P2RGBAiiiPhS_S_P6uchar4_param_1];
	ld.param.u32 	%r6, [_Z23CudaProcessYUV420P2RGBAiiiPhS_S_P6uchar4_param_2];
	ld.param.u64 	%rd5, [_Z23CudaProcessYUV420P2RGBAiiiPhS_S_P6uchar4_param_3];
	ld.param.u64 	%rd6, [_Z23CudaProcessYUV420P2RGBAiiiPhS_S_P6uchar4_param_4];
	ld.param.u64 	%rd7, [_Z23CudaProcessYUV420P2RGBAiiiPhS_S_P6uchar4_param_5];
	ld.param.u64 	%rd8, [_Z23CudaProcessYUV420P2RGBAiiiPhS_S_P6uchar4_param_6];
	cvta.to.global.u64 	%rd1, %rd7;
	cvta.to.global.u64 	%rd2, %rd6;
	cvta.to.global.u64 	%rd3, %rd5;
	cvta.to.global.u64 	%rd4, %rd8;
	mov.u32 	%r9, %ctaid.x;
	mov.u32 	%r10, %ntid.x;
	mov.u32 	%r11, %tid.x;
	mad.lo.s32 	%r1, %r9, %r10, %r11;
	mov.u32 	%r12, %ctaid.y;
	mov.u32 	%r13, %ntid.y;
	mov.u32 	%r14, %tid.y;
	mad.lo.s32 	%r15, %r12, %r13, %r14;
	setp.ge.u32 	%p1, %r1, %r5;
	setp.ge.u32 	%p2, %r15, %r7;
	or.pred  	%p3, %p1, %p2;
	@%p3 bra 	$L__BB8_10;
	shr.u32 	%r17, %r15, 1;
	mul.lo.s32 	%r18, %r6, %r17;
	shr.u32 	%r19, %r18, 1;
	shr.u32 	%r20, %r1, 1;
	add.s32 	%r3, %r19, %r20;
	mad.lo.s32 	%r4, %r6, %r15, %r1;
	mov.u32 	%r16, %tid.z;
	setp.gt.s32 	%p4, %r16, 2;
	@%p4 bra 	$L__BB8_5;
	setp.eq.s32 	%p7, %r16, 1;
	@%p7 bra 	$L__BB8_8;
	setp.eq.s32 	%p8, %r16, 2;
	@%p8 bra 	$L__BB8_4;
	bra.uni 	$L__BB8_10;
$L__BB8_4:
	cvt.u64.u32 	%rd17, %r4;
	add.s64 	%rd18, %rd3, %rd17;
	ld.global.u8 	%r28, [%rd18];
	add.s32 	%r29, %r28, -16;
	cvt.rn.f64.s32 	%fd6, %r29;
	cvt.u64.u32 	%rd19, %r3;
	add.s64 	%rd20, %rd2, %rd19;
	ld.global.u8 	%r30, [%rd20];
	add.s32 	%r31, %r30, -128;
	cvt.rn.f64.s32 	%fd7, %r31;
	mul.f64 	%fd8, %fd7, 0dBFD916872B020C4A;
	fma.rn.f64 	%fd9, %fd6, 0d3FF29FBE76C8B439, %fd8;
	add.s64 	%rd21, %rd1, %rd19;
	ld.global.u8 	%r32, [%rd21];
	add.s32 	%r33, %r32, -128;
	cvt.rn.f64.s32 	%fd10, %r33;
	fma.rn.f64 	%fd11, %fd10, 0dBFEA04189374BC6A, %fd9;
	cvt.rn.f32.f64 	%f4, %fd11;
	min.f32 	%f5, %f4, 0f437F0000;
	max.f32 	%f6, %f5, 0f00000000;
	cvt.rzi.u32.f32 	%r34, %f6;
	mad.lo.s32 	%r35, %r5, %r15, %r1;
	mul.wide.u32 	%rd22, %r35, 4;
	add.s64 	%rd23, %rd4, %rd22;
	st.global.u8 	[%rd23+1], %r34;
	bra.uni 	$L__BB8_10;
$L__BB8_5:
	setp.eq.s32 	%p5, %r16, 3;
	@%p5 bra 	$L__BB8_9;
	setp.eq.s32 	%p6, %r16, 4;
	@%p6 bra 	$L__BB8_7;
	bra.uni 	$L__BB8_10;
$L__BB8_7:
	mad.lo.s32 	%r21, %r5, %r15, %r1;
	mul.wide.u32 	%rd9, %r21, 4;
	add.s64 	%rd10, %rd4, %rd9;
	mov.b16 	%rs1, 255;
	st.global.u8 	[%rd10+3], %rs1;
	bra.uni 	$L__BB8_10;
$L__BB8_8:
	cvt.u64.u32 	%rd24, %r4;
	add.s64 	%rd25, %rd3, %rd24;
	ld.global.u8 	%r36, [%rd25];
	add.s32 	%r37, %r36, -16;
	cvt.rn.f64.s32 	%fd12, %r37;
	fma.rn.f64 	%fd13, %fd12, 0d3FF29FBE76C8B439, 0d0000000000000000;
	cvt.u64.u32 	%rd26, %r3;
	add.s64 	%rd27, %rd1, %rd26;
	ld.global.u8 	%r38, [%rd27];
	add.s32 	%r39, %r38, -128;
	cvt.rn.f64.s32 	%fd14, %r39;
	fma.rn.f64 	%fd15, %fd14, 0d3FF989374BC6A7F0, %fd13;
	cvt.rn.f32.f64 	%f7, %fd15;
	min.f32 	%f8, %f7, 0f437F0000;
	max.f32 	%f9, %f8, 0f00000000;
	cvt.rzi.u32.f32 	%r40, %f9;
	mad.lo.s32 	%r41, %r5, %r15, %r1;
	mul.wide.u32 	%rd28, %r41, 4;
	add.s64 	%rd29, %rd4, %rd28;
	st.global.u8 	[%rd29], %r40;
	bra.uni 	$L__BB8_10;
$L__BB8_9:
	cvt.u64.u32 	%rd11, %r4;
	add.s64 	%rd12, %rd3, %rd11;
	ld.global.u8 	%r22, [%rd12];
	add.s32 	%r23, %r22, -16;
	cvt.rn.f64.s32 	%fd1, %r23;
	cvt.u64.u32 	%rd13, %r3;
	add.s64 	%rd14, %rd2, %rd13;
	ld.global.u8 	%r24, [%rd14];
	add.s32 	%r25, %r24, -128;
	cvt.rn.f64.s32 	%fd2, %r25;
	mul.f64 	%fd3, %fd2, 0d400022D0E5604189;
	fma.rn.f64 	%fd4, %fd1, 0d3FF29FBE76C8B439, %fd3;
	add.f64 	%fd5, %fd4, 0d0000000000000000;
	cvt.rn.f32.f64 	%f1, %fd5;
	min.f32 	%f2, %f1, 0f437F0000;
	max.f32 	%f3, %f2, 0f00000000;
	cvt.rzi.u32.f32 	%r26, %f3;
	mad.lo.s32 	%r27, %r5, %r15, %r1;
	mul.wide.u32 	%rd15, %r27, 4;
	add.s64 	%rd16, %rd4, %rd15;
	st.global.u8 	[%rd16+2], %r26;
$L__BB8_10:
	ret;

}


// ===== COMPILED SASS (sm_100) =====

	.target	sm_100

	.elftype	@"ET_EXEC"


//--------------------- .note.nv.tkinfo           --------------------------
	.section	.note.nv.tkinfo,"",@"SHT_NOTE"
	.sectionflags	@"SHF_NOTE_NV_TKINFO"
	.tkinfo
        /*0018*/ 	.word	0x00000002
        /*0030*/ 	.string	""
        /*0030*/ 	.string	"ptxas"
        /*0030*/ 	.string	"Cuda compilation tools, release 13.0, V13.0.88"
        /*0030*/ 	.string	"Build cuda_13.0.r13.0/compiler.36424714_0"
        /*0030*/ 	.string	"-arch sm_100 -m 64 "



//--------------------- .note.nv.cuinfo           --------------------------
	.section	.note.nv.cuinfo,"",@"SHT_NOTE"
	.sectionflags	@"SHF_NOTE_NV_CUINFO"
        /*0018*/ 	.short	0x0002
        /*001a*/ 	.short	0x0064
        /*001c*/ 	.short	0x0082
	.zero		2


//--------------------- .nv.info                  --------------------------
	.section	.nv.info,"",@"SHT_CUDA_INFO"
	.align	4


	//----- nvinfo : EIATTR_REGCOUNT
	.align		4
        /*0000*/ 	.byte	0x04, 0x2f
        /*0002*/ 	.short	(.L_1 - .L_0)
	.align		4
.L_0:
        /*0004*/ 	.word	index@(_Z17CudaProcessRGBA2YiiiP6uchar4Ph)
        /*0008*/ 	.word	0x0000000e


	//----- nvinfo : EIATTR_FRAME_SIZE
	.align		4
.L_1:
        /*000c*/ 	.byte	0x04, 0x11
        /*000e*/ 	.short	(.L_3 - .L_2)
	.align		4
.L_2:
        /*0010*/ 	.word	index@(_Z17CudaProcessRGBA2YiiiP6uchar4Ph)
        /*0014*/ 	.word	0x00000000


	//----- nvinfo : EIATTR_REGCOUNT
	.align		4
.L_3:
        /*0018*/ 	.byte	0x04, 0x2f
        /*001a*/ 	.short	(.L_5 - .L_4)
	.align		4
.L_4:
        /*001c*/ 	.word	index@(_Z16CudaProcessRGB2YiiiP6uchar3Ph)
        /*0020*/ 	.word	0x0000000f


	//----- nvinfo : EIATTR_FRAME_SIZE
	.align		4
.L_5:
        /*0024*/ 	.byte	0x04, 0x11
        /*0026*/ 	.short	(.L_7 - .L_6)
	.align		4
.L_6:
        /*0028*/ 	.word	index@(_Z16CudaProcessRGB2YiiiP6uchar3Ph)
        /*002c*/ 	.word	0x00000000


	//----- nvinfo : EIATTR_REGCOUNT
	.align		4
.L_7:
        /*0030*/ 	.byte	0x04, 0x2f
        /*0032*/ 	.short	(.L_9 - .L_8)
	.align		4
.L_8:
        /*0034*/ 	.word	index@(_Z18CudaProcessRGBA2UViiiP6uchar4Ph)
        /*0038*/ 	.word	0x0000001e


	//----- nvinfo : EIATTR_FRAME_SIZE
	.align		4
.L_9:
        /*003c*/ 	.byte	0x04, 0x11
        /*003e*/ 	.short	(.L_11 - .L_10)
	.align		4
.L_10:
        /*0040*/ 	.word	index@(_Z18CudaProcessRGBA2UViiiP6uchar4Ph)
        /*0044*/ 	.word	0x00000000


	//----- nvinfo : EIATTR_REGCOUNT
	.align		4
.L_11:
        /*0048*/ 	.byte	0x04, 0x2f
        /*004a*/ 	.short	(.L_13 - .L_12)
	.align		4
.L_12:
        /*004c*/ 	.word	index@(_Z17CudaProcessRGB2UViiiP6uchar3Ph)
        /*0050*/ 	.word	0x00000020


	//----- nvinfo : EIATTR_FRAME_SIZE
	.align		4
.L_13:
        /*0054*/ 	.byte	0x04, 0x11
        /*0056*/ 	.short	(.L_15 - .L_14)
	.align		4
.L_14:
        /*0058*/ 	.word	index@(_Z17CudaProcessRGB2UViiiP6uchar3Ph)
        /*005c*/ 	.word	0x00000000


	//----- nvinfo : EIATTR_REGCOUNT
	.align		4
.L_15:
        /*0060*/ 	.byte	0x04, 0x2f
        /*0062*/ 	.short	(.L_17 - .L_16)
	.align		4
.L_16:
        /*0064*/ 	.word	index@(_Z20CudaProcessNV122RGBAiiiPhP6uchar4)
        /*0068*/ 	.word	0x00000011


	//----- nvinfo : EIATTR_FRAME_SIZE
	.align		4
.L_17:
        /*006c*/ 	.byte	0x04, 0x11
        /*006e*/ 	.short	(.L_19 - .L_18)
	.align		4
.L_18:
        /*0070*/ 	.word	index@(_Z20CudaProcessNV122RGBAiiiPhP6uchar4)
        /*0074*/ 	.word	0x00000000


	//----- nvinfo : EIATTR_REGCOUNT
	.align		4
.L_19:
        /*0078*/ 	.byte	0x04, 0x2f
        /*007a*/ 	.short	(.L_21 - .L_20)
	.align		4
.L_20:
        /*007c*/ 	.word	index@(_Z19CudaProcessNV122RGBiiiPhP6uchar3)
        /*0080*/ 	.word	0x00000011


	//----- nvinfo : EIATTR_FRAME_SIZE
	.align		4
.L_21:
        /*0084*/ 	.byte	0x04, 0x11
        /*0086*/ 	.short	(.L_23 - .L_22)
	.align		4
.L_22:
        /*0088*/ 	.word	index@(_Z19CudaProcessNV122RGBiiiPhP6uchar3)
        /*008c*/ 	.word	0x00000000


	//----- nvinfo : EIATTR_REGCOUNT
	.align		4
.L_23:
        /*0090*/ 	.byte	0x04, 0x2f
        /*0092*/ 	.short	(.L_25 - .L_24)
	.align		4
.L_24:
        /*0094*/ 	.word	index@(_Z26CudaProcessAVFrameNV122RGBiiiPhS_P6uchar3)
        /*0098*/ 	.word	0x00000011


	//----- nvinfo : EIATTR_FRAME_SIZE
	.align		4
.L_25:
        /*009c*/ 	.byte	0x04, 0x11
        /*009e*/ 	.short	(.L_27 - .L_26)
	.align		4
.L_26:
        /*00a0*/ 	.word	index@(_Z26CudaProcessAVFrameNV122RGBiiiPhS_P6uchar3)
        /*00a4*/ 	.word	0x00000000


	//----- nvinfo : EIATTR_REGCOUNT
	.align		4
.L_27:
        /*00a8*/ 	.byte	0x04, 0x2f
        /*00aa*/ 	.short	(.L_29 - .L_28)
	.align		4
.L_28:
        /*00ac*/ 	.word	index@(_Z27CudaProcessAVFrameNV122RGBAiiiPhS_P6uchar4)
        /*00b0*/ 	.word	0x00000011


	//----- nvinfo : EIATTR_FRAME_SIZE
	.align		4
.L_29:
        /*00b4*/ 	.byte	0x04, 0x11
        /*00b6*/ 	.short	(.L_31 - .L_30)
	.align		4
.L_30:
        /*00b8*/ 	.word	index@(_Z27CudaProcessAVFrameNV122RGBAiiiPhS_P6uchar4)
        /*00bc*/ 	.word	0x00000000


	//----- nvinfo : EIATTR_REGCOUNT
	.align		4
.L_31:
        /*00c0*/ 	.byte	0x04, 0x2f
        /*00c2*/ 	.short	(.L_33 - .L_32)
	.align		4
.L_32:
        /*00c4*/ 	.word	index@(_Z23CudaProcessYUV420P2RGBAiiiPhS_S_P6uchar4)
        /*00c8*/ 	.word	0x00000012


	//----- nvinfo : EIATTR_FRAME_SIZE
	.align		4
.L_33:
        /*00cc*/ 	.byte	0x04, 0x11
        /*00ce*/ 	.short	(.L_35 - .L_34)
	.align		4
.L_34:
        /*00d0*/ 	.word	index@(_Z23CudaProcessYUV420P2RGBAiiiPhS_S_P6uchar4)
        /*00d4*/ 	.word	0x00000000


	//----- nvinfo : EIATTR_MIN_STACK_SIZE
	.align		4
.L_35:
        /*00d8*/ 	.byte	0x04, 0x12
        /*00da*/ 	.short	(.L_37 - .L_36)
	.align		4
.L_36:
        /*00dc*/ 	.word	index@(_Z23CudaProcessYUV420P2RGBAiiiPhS_S_P6uchar4)
        /*00e0*/ 	.word	0x00000000


	//----- nvinfo : EIATTR_MIN_STACK_SIZE
	.align		4
.L_37:
        /*00e4*/ 	.byte	0x04, 0x12
        /*00e6*/ 	.short	(.L_39 - .L_38)
	.align		4
.L_38:
        /*00e8*/ 	.word	index@(_Z27CudaProcessAVFrameNV122RGBAiiiPhS_P6uchar4)
        /*00ec*/ 	.word	0x00000000


	//----- nvinfo : EIATTR_MIN_STACK_SIZE
	.align		4
.L_39:
        /*00f0*/ 	.byte	0x04, 0x12
        /*00f2*/ 	.short	(.L_41 - .L_40)
	.align		4
.L_40:
        /*00f4*/ 	.word	index@(_Z26CudaProcessAVFrameNV122RGBiiiPhS_P6uchar3)
        /*00f8*/ 	.word	0x00000000


	//----- nvinfo : EIATTR_MIN_STACK_SIZE
	.align		4
.L_41:
        /*00fc*/ 	.byte	0x04, 0x12
        /*00fe*/ 	.short	(.L_43 - .L_42)
	.align		4
.L_42:
        /*0100*/ 	.word	index@(_Z19CudaProcessNV122RGBiiiPhP6uchar3)
        /*0104*/ 	.word	0x00000000


	//----- nvinfo : EIATTR_MIN_STACK_SIZE
	.align		4
.L_43:
        /*0108*/ 	.byte	0x04, 0x12
        /*010a*/ 	.short	(.L_45 - .L_44)
	.align		4
.L_44:
        /*010c*/ 	.word	index@(_Z20CudaProcessNV122RGBAiiiPhP6uchar4)
        /*0110*/ 	.word	0x00000000


	//----- nvinfo : EIATTR_MIN_STACK_SIZE
	.align		4
.L_45:
        /*0114*/ 	.byte	0x04, 0x12
        /*0116*/ 	.short	(.L_47 - .L_46)
	.align		4
.L_46:
        /*0118*/ 	.word	index@(_Z17CudaProcessRGB2UViiiP6uchar3Ph)
        /*011c*/ 	.word	0x00000000


	//----- nvinfo : EIATTR_MIN_STACK_SIZE
	.align		4
.L_47:
        /*0120*/ 	.byte	0x04, 0x12
        /*0122*/ 	.short	(.L_49 - .L_48)
	.align		4
.L_48:
        /*0124*/ 	.word	index@(_Z18CudaProcessRGBA2UViiiP6uchar4Ph)
        /*0128*/ 	.word	0x00000000


	//----- nvinfo : EIATTR_MIN_STACK_SIZE
	.align		4
.L_49:
        /*012c*/ 	.byte	0x04, 0x12
        /*012e*/ 	.short	(.L_51 - .L_50)
	.align		4
.L_50:
        /*0130*/ 	.word	index@(_Z16CudaProcessRGB2YiiiP6uchar3Ph)
        /*0134*/ 	.word	0x00000000


	//----- nvinfo : EIATTR_MIN_STACK_SIZE
	.align		4
.L_51:
        /*0138*/ 	.byte	0x04, 0x12
        /*013a*/ 	.short	(.L_53 - .L_52)
	.align		4
.L_52:
        /*013c*/ 	.word	index@(_Z17CudaProcessRGBA2YiiiP6uchar4Ph)
        /*0140*/ 	.word	0x00000000
.L_53:


//--------------------- .nv.compat                --------------------------
	.section	.nv.compat,"",@"SHT_CUDA_COMPAT_INFO"
	.align	4
        /*0000*/ 	.byte	0x02, 0x09, 0x00, 0x00, 0x02, 0x02, 0x01, 0x00, 0x02, 0x05, 0x05, 0x00, 0x03, 0x07, 0x01, 0x01
        /*0010*/ 	.byte	0x02, 0x03, 0x00, 0x00, 0x02, 0x06, 0x01, 0x00, 0x04, 0x0b, 0x08, 0x00, 0x01, 0x00, 0x00, 0x00
        /*0020*/ 	.byte	0x00, 0x00, 0x00, 0x00


//--------------------- .nv.info._Z23CudaProcessYUV420P2RGBAiiiPhS_S_P6uchar4 --------------------------
	.section	.nv.info._Z23CudaProcessYUV420P2RGBAiiiPhS_S_P6uchar4,"",@"SHT_CUDA_INFO"
	.sectionflags	@""
	.align	4


	//----- nvinfo : EIATTR_CUDA_API_VERSION
	.align		4
        /*0000*/ 	.byte	0x04, 0x37
        /*0002*/ 	.short	(.L_55 - .L_54)
.L_54:
        /*0004*/ 	.word	0x00000082


	//----- nvinfo : EIATTR_KPARAM_INFO
	.align		4
.L_55:
        /*0008*/ 	.byte	0x04, 0x17
        /*000a*/ 	.short	(.L_57 - .L_56)
.L_56:
        /*000c*/ 	.word	0x00000000
        /*0010*/ 	.short	0x0006
        /*0012*/ 	.short	0x0028
        /*0014*/ 	.byte	0x00, 0xf5, 0x21, 0x00


	//----- nvinfo : EIATTR_KPARAM_INFO
	.align		4
.L_57:
        /*0018*/ 	.byte	0x04, 0x17
        /*001a*/ 	.short	(.L_59 - .L_58)
.L_58:
        /*001c*/ 	.word	0x00000000
        /*0020*/ 	.short	0x0005
        /*0022*/ 	.short	0x0020
        /*0024*/ 	.byte	0x00, 0xf5, 0x21, 0x00


	//----- nvinfo : EIATTR_KPARAM_INFO
	.align		4
.L_59:
        /*0028*/ 	.byte	0x04, 0x17
        /*002a*/ 	.short	(.L_61 - .L_60)
.L_60:
        /*002c*/ 	.word	0x00000000
        /*0030*/ 	.short	0x0004
        /*0032*/ 	.short	0x0018
        /*0034*/ 	.byte	0x00, 0xf5, 0x21, 0x00


	//----- nvinfo : EIATTR_KPARAM_INFO
	.align		4
.L_61:
        /*0038*/ 	.byte	0x04, 0x17
        /*003a*/ 	.short	(.L_63 - .L_62)
.L_62:
        /*003c*/ 	.word	0x00000000
        /*0040*/ 	.short	0x0003
        /*0042*/ 	.short	0x0010
        /*0044*/ 	.byte	0x00, 0xf5, 0x21, 0x00


	//----- nvinfo : EIATTR_KPARAM_INFO
	.align		4
.L_63:
        /*0048*/ 	.byte	0x04, 0x17
        /*004a*/ 	.short	(.L_65 - .L_64)
.L_64:
        /*004c*/ 	.word	0x00000000
        /*0050*/ 	.short	0x0002
        /*0052*/ 	.short	0x0008
        /*0054*/ 	.byte	0x00, 0xf0, 0x11, 0x00


	//----- nvinfo : EIATTR_KPARAM_INFO
	.align		4
.L_65:
        /*0058*/ 	.byte	0x04, 0x17
        /*005a*/ 	.short	(.L_67 - .L_66)
.L_66:
        /*005c*/ 	.word	0x00000000
        /*0060*/ 	.short	0x0001
        /*0062*/ 	.short	0x0004
        /*0064*/ 	.byte	0x00, 0xf0, 0x11, 0x00


	//----- nvinfo : EIATTR_KPARAM_INFO
	.align		4
.L_67:
        /*0068*/ 	.byte	0x04, 0x17
        /*006a*/ 	.short	(.L_69 - .L_68)
.L_68:
        /*006c*/ 	.word	0x00000000
        /*0070*/ 	.short	0x0000
        /*0072*/ 	.short	0x0000
        /*0074*/ 	.byte	0x00, 0xf0, 0x11, 0x00


	//----- nvinfo : EIATTR_SPARSE_MMA_MASK
	.align		4
.L_69:
        /*0078*/ 	.byte	0x03, 0x50
        /*007a*/ 	.short	0x0000


	//----- nvinfo : EIATTR_MAXREG_COUNT
	.align		4
        /*007c*/ 	.byte	0x03, 0x1b
        /*007e*/ 	.short	0x00ff


	//----- nvinfo : EIATTR_MERCURY_ISA_VERSION
	.align		4
        /*0080*/ 	.byte	0x03, 0x5f
        /*0082*/ 	.short	0x0101


	//----- nvinfo : EIATTR_VRC_CTA_INIT_COUNT
	.align		4
        /*0084*/ 	.byte	0x02, 0x4a
	.zero		1
	.zero		1


	//----- nvinfo : EIATTR_EXIT_INSTR_OFFSETS
	.align		4
        /*0088*/ 	.byte	0x04, 0x1c
        /*008a*/ 	.short	(.L_71 - .L_70)


	//   ....[0]....
.L_70:
        /*008c*/ 	.word	0x000000c0


	//   ....[1]....
        /*0090*/ 	.word	0x00000400


	//   ....[2]....
        /*0094*/ 	.word	0x000005b0


	//   ....[3]....
        /*0098*/ 	.word	0x00000670


	//   ....[4]....
        /*009c*/ 	.word	0x00000830


	//----- nvinfo : EIATTR_INDIRECT_BRANCH_TARGETS
	.align		4
.L_71:
        /*00a0*/ 	.byte	0x04, 0x34
        /*00a2*/ 	.short	(.L_73 - .L_72)


	//   ....[0]....
.L_72:
        /*00a4*/ 	.word	.L_x_19@srel
        /*00a8*/ 	.short	0x0
        /*00aa*/ 	.short	0x0
        /*00ac*/ 	.word	0x3
        /*00b0*/ 	.word	.L_x_20@srel
        /*00b4*/ 	.word	.L_x_21@srel
        /*00b8*/ 	.word	.L_x_22@srel


	//   ....[1]....
        /*00bc*/ 	.word	.L_x_23@srel
        /*00c0*/ 	.short	0x0
        /*00c2*/ 	.short	0x0
        /*00c4*/ 	.word	0x3
        /*00c8*/ 	.word	.L_x_24@srel
        /*00cc*/ 	.word	.L_x_25@srel
        /*00d0*/ 	.word	.L_x_22@srel


	//----- nvinfo : EIATTR_CRS_STACK_SIZE
	.align		4
.L_73:
        /*00d4*/ 	.byte	0x04, 0x1e
        /*00d6*/ 	.short	(.L_75 - .L_74)
.L_74:
        /*00d8*/ 	.word	0x00000000


	//----- nvinfo : EIATTR_CBANK_PARAM_SIZE
	.align		4
.L_75:
        /*00dc*/ 	.byte	0x03, 0x19
        /*00de*/ 	.short	0x0030


	//----- nvinfo : EIATTR_PARAM_CBANK
	.align		4
        /*00e0*/ 	.byte	0x04, 0x0a
        /*00e2*/ 	.short	(.L_77 - .L_76)
	.align		4
.L_76:
        /*00e4*/ 	.word	index@(.nv.constant0._Z23CudaProcessYUV420P2RGBAiiiPhS_S_P6uchar4)
        /*00e8*/ 	.short	0x0380
        /*00ea*/ 	.short	0x0030


	//----- nvinfo : EIATTR_SW_WAR
	.align		4
.L_77:
        /*00ec*/ 	.byte	0x04, 0x36
        /*00ee*/ 	.short	(.L_79 - .L_78)
.L_78:
        /*00f0*/ 	.word	0x00000008
.L_79:


//--------------------- .nv.info._Z27CudaProcessAVFrameNV122RGBAiiiPhS_P6uchar4 --------------------------
	.section	.nv.info._Z27CudaProcessAVFrameNV122RGBAiiiPhS_P6uchar4,"",@"SHT_CUDA_INFO"
	.sectionflags	@""
	.align	4


	//----- nvinfo : EIATTR_CUDA_API_VERSION
	.align		4
        /*0000*/ 	.byte	0x04, 0x37
        /*0002*/ 	.short	(.L_81 - .L_80)
.L_80:
        /*0004*/ 	.word	0x00000082


	//----- nvinfo : EIATTR_KPARAM_INFO
	.align		4
.L_81:
        /*0008*/ 	.byte	0x04, 0x17
        /*000a*/ 	.short	(.L_83 - .L_82)
.L_82:
        /*000c*/ 	.word	0x00000000
        /*0010*/ 	.short	0x0005
        /*0012*/ 	.short	0x0020
        /*0014*/ 	.byte	0x00, 0xf5, 0x21, 0x00


	//----- nvinfo : EIATTR_KPARAM_INFO
	.align		4
.L_83:
        /*0018*/ 	.byte	0x04, 0x17
        /*001a*/ 	.short	(.L_85 - .L_84)
.L_84:
        /*001c*/ 	.word	0x00000000
        /*0020*/ 	.short	0x0004
        /*0022*/ 	.short	0x0018
        /*0024*/ 	.byte	0x00, 0xf5, 0x21, 0x00


	//----- nvinfo : EIATTR_KPARAM_INFO
	.align		4
.L_85:
        /*0028*/ 	.byte	0x04, 0x17
        /*002a*/ 	.short	(.L_87 - .L_86)
.L_86:
        /*002c*/ 	.word	0x00000000
        /*0030*/ 	.short	0x0003
        /*0032*/ 	.short	0x0010
        /*0034*/ 	.byte	0x00, 0xf5, 0x21, 0x00


	//----- nvinfo : EIATTR_KPARAM_INFO
	.align		4
.L_87:
        /*0038*/ 	.byte	0x04, 0x17
        /*003a*/ 	.short	(.L_89 - .L_88)
.L_88:
        /*003c*/ 	.word	0x00000000
        /*0040*/ 	.short	0x0002
        /*0042*/ 	.short	0x0008
        /*0044*/ 	.byte	0x00, 0xf0, 0x11, 0x00


	//----- nvinfo : EIATTR_KPARAM_INFO
	.align		4
.L_89:
        /*0048*/ 	.byte	0x04, 0x17
        /*004a*/ 	.short	(.L_91 - .L_90)
.L_90:
        /*004c*/ 	.word	0x00000000
        /*0050*/ 	.short	0x0001
        /*0052*/ 	.short	0x0004
        /*0054*/ 	.byte	0x00, 0xf0, 0x11, 0x00


	//----- nvinfo : EIATTR_KPARAM_INFO
	.align		4
.L_91:
        /*0058*/ 	.byte	0x04, 0x17
        /*005a*/ 	.short	(.L_93 - .L_92)
.L_92:
        /*005c*/ 	.word	0x00000000
        /*0060*/ 	.short	0x0000
        /*0062*/ 	.short	0x0000
        /*0064*/ 	.byte	0x00, 0xf0, 0x11, 0x00


	//----- nvinfo : EIATTR_SPARSE_MMA_MASK
	.align		4
.L_93:
        /*0068*/ 	.byte	0x03, 0x50
        /*006a*/ 	.short	0x0000


	//----- nvinfo : EIATTR_MAXREG_COUNT
	.align		4
        /*006c*/ 	.byte	0x03, 0x1b
        /*006e*/ 	.short	0x00ff


	//----- nvinfo : EIATTR_MERCURY_ISA_VERSION
	.align		4
        /*0070*/ 	.byte	0x03, 0x5f
        /*0072*/ 	.short	0x0101


	//----- nvinfo : EIATTR_VRC_CTA_INIT_COUNT
	.align		4
        /*0074*/ 	.byte	0x02, 0x4a
	.zero		1
	.zero		1


	//----- nvinfo : EIATTR_EXIT_INSTR_OFFSETS
	.align		4
        /*0078*/ 	.byte	0x04, 0x1c
        /*007a*/ 	.short	(.L_95 - .L_94)


	//   ....[0]....
.L_94:
        /*007c*/ 	.word	0x000000c0


	//   ....[1]....
        /*0080*/ 	.word	0x000003e0


	//   ....[2]....
        /*0084*/ 	.word	0x00000580


	//   ....[3]....
        /*0088*/ 	.word	0x00000630


	//   ....[4]....
        /*008c*/ 	.word	0x000007f0


	//----- nvinfo : EIATTR_INDIRECT_BRANCH_TARGETS
	.align		4
.L_95:
        /*0090*/ 	.byte	0x04, 0x34
        /*0092*/ 	.short	(.L_97 - .L_96)


	//   ....[0]....
.L_96:
        /*0094*/ 	.word	.L_x_27@srel
        /*0098*/ 	.short	0x0
        /*009a*/ 	.short	0x0
        /*009c*/ 	.word	0x3
        /*00a0*/ 	.word	.L_x_28@srel
        /*00a4*/ 	.word	.L_x_29@srel
        /*00a8*/ 	.word	.L_x_30@srel


	//   ....[1]....
        /*00ac*/ 	.word	.L_x_31@srel
        /*00b0*/ 	.short	0x0
        /*00b2*/ 	.short	0x0
        /*00b4*/ 	.word	0x3
        /*00b8*/ 	.word	.L_x_32@srel
        /*00bc*/ 	.word	.L_x_33@srel
        /*00c0*/ 	.word	.L_x_30@srel


	//----- nvinfo : EIATTR_CRS_STACK_SIZE
	.align		4
.L_97:
        /*00c4*/ 	.byte	0x04, 0x1e
        /*00c6*/ 	.short	(.L_99 - .L_98)
.L_98:
        /*00c8*/ 	.word	0x00000000


	//----- nvinfo : EIATTR_CBANK_PARAM_SIZE
	.align		4
.L_99:
        /*00cc*/ 	.byte	0x03, 0x19
        /*00ce*/ 	.short	0x0028


	//----- nvinfo : EIATTR_PARAM_CBANK
	.align		4
        /*00d0*/ 	.byte	0x04, 0x0a
        /*00d2*/ 	.short	(.L_101 - .L_100)
	.align		4
.L_100:
        /*00d4*/ 	.word	index@(.nv.constant0._Z27CudaProcessAVFrameNV122RGBAiiiPhS_P6uchar4)
        /*00d8*/ 	.short	0x0380
        /*00da*/ 	.short	0x0028


	//----- nvinfo : EIATTR_SW_WAR
	.align		4
.L_101:
        /*00dc*/ 	.byte	0x04, 0x36
        /*00de*/ 	.short	(.L_103 - .L_102)
.L_102:
        /*00e0*/ 	.word	0x00000008
.L_103:


//--------------------- .nv.info._Z26CudaProcessAVFrameNV122RGBiiiPhS_P6uchar3 --------------------------
	.section	.nv.info._Z26CudaProcessAVFrameNV122RGBiiiPhS_P6uchar3,"",@"SHT_CUDA_INFO"
	.sectionflags	@""
	.align	4


	//----- nvinfo : EIATTR_CUDA_API_VERSION
	.align		4
        /*0000*/ 	.byte	0x04, 0x37
        /*0002*/ 	.short	(.L_105 - .L_104)
.L_104:
        /*0004*/ 	.word	0x00000082


	//----- nvinfo : EIATTR_KPARAM_INFO
	.align		4
.L_105:
        /*0008*/ 	.byte	0x04, 0x17
        /*000a*/ 	.short	(.L_107 - .L_106)
.L_106:
        /*000c*/ 	.word	0x00000000
        /*0010*/ 	.short	0x0005
        /*0012*/ 	.short	0x0020
        /*0014*/ 	.byte	0x00, 0xf5, 0x21, 0x00


	//----- nvinfo : EIATTR_KPARAM_INFO
	.align		4
.L_107:
        /*0018*/ 	.byte	0x04, 0x17
        /*001a*/ 	.short	(.L_109 - .L_108)
.L_108:
        /*001c*/ 	.word	0x00000000
        /*0020*/ 	.short	0x0004
        /*0022*/ 	.short	0x0018
        /*0024*/ 	.byte	0x00, 0xf5, 0x21, 0x00


	//----- nvinfo : EIATTR_KPARAM_INFO
	.align		4
.L_109:
        /*0028*/ 	.byte	0x04, 0x17
        /*002a*/ 	.short	(.L_111 - .L_110)
.L_110:
        /*002c*/ 	.word	0x00000000
        /*0030*/ 	.short	0x0003
        /*0032*/ 	.short	0x0010
        /*0034*/ 	.byte	0x00, 0xf5, 0x21, 0x00


	//----- nvinfo : EIATTR_KPARAM_INFO
	.align		4
.L_111:
        /*0038*/ 	.byte	0x04, 0x17
        /*003a*/ 	.short	(.L_113 - .L_112)
.L_112:
        /*003c*/ 	.word	0x00000000
        /*0040*/ 	.short	0x0002
        /*0042*/ 	.short	0x0008
        /*0044*/ 	.byte	0x00, 0xf0, 0x11, 0x00


	//----- nvinfo : EIATTR_KPARAM_INFO
	.align		4
.L_113:
        /*0048*/ 	.byte	0x04, 0x17
        /*004a*/ 	.short	(.L_115 - .L_114)
.L_114:
        /*004c*/ 	.word	0x00000000
        /*0050*/ 	.short	0x0001
        /*0052*/ 	.short	0x0004
        /*0054*/ 	.byte	0x00, 0xf0, 0x11, 0x00


	//----- nvinfo : EIATTR_KPARAM_INFO
	.align		4
.L_115:
        /*0058*/ 	.byte	0x04, 0x17
        /*005a*/ 	.short	(.L_117 - .L_116)
.L_116:
        /*005c*/ 	.word	0x00000000
        /*0060*/ 	.short	0x0000
        /*0062*/ 	.short	0x0000
        /*0064*/ 	.byte	0x00, 0xf0, 0x11, 0x00


	//----- nvinfo : EIATTR_SPARSE_MMA_MASK
	.align		4
.L_117:
        /*0068*/ 	.byte	0x03, 0x50
        /*006a*/ 	.short	0x0000


	//----- nvinfo : EIATTR_MAXREG_COUNT
	.align		4
        /*006c*/ 	.byte	0x03, 0x1b
        /*006e*/ 	.short	0x00ff


	//----- nvinfo : EIATTR_MERCURY_ISA_VERSION
	.align		4
        /*0070*/ 	.byte	0x03, 0x5f
        /*0072*/ 	.short	0x0101


	//----- nvinfo : EIATTR_VRC_CTA_INIT_COUNT
	.align		4
        /*0074*/ 	.byte	0x02, 0x4a
	.zero		1
	.zero		1


	//----- nvinfo : EIATTR_EXIT_INSTR_OFFSETS
	.align		4
        /*0078*/ 	.byte	0x04, 0x1c
        /*007a*/ 	.short	(.L_119 - .L_118)


	//   ....[0]....
.L_118:
        /*007c*/ 	.word	0x000000c0


	//   ....[1]....
        /*0080*/ 	.word	0x000001b0


	//   ....[2]....
        /*0084*/ 	.word	0x00000350


	//   ....[3]....
        /*0088*/ 	.word	0x00000550


	//   ....[4]....
        /*008c*/ 	.word	0x00000700


	//----- nvinfo : EIATTR_CRS_STACK_SIZE
	.align		4
.L_119:
        /*0090*/ 	.byte	0x04, 0x1e
        /*0092*/ 	.short	(.L_121 - .L_120)
.L_120:
        /*0094*/ 	.word	0x00000000


	//----- nvinfo : EIATTR_CBANK_PARAM_SIZE
	.align		4
.L_121:
        /*0098*/ 	.byte	0x03, 0x19
        /*009a*/ 	.short	0x0028


	//----- nvinfo : EIATTR_PARAM_CBANK
	.align		4
        /*009c*/ 	.byte	0x04, 0x0a
        /*009e*/ 	.short	(.L_123 - .L_122)
	.align		4
.L_122:
        /*00a0*/ 	.word	index@(.nv.constant0._Z26CudaProcessAVFrameNV122RGBiiiPhS_P6uchar3)
        /*00a4*/ 	.short	0x0380
        /*00a6*/ 	.short	0x0028


	//----- nvinfo : EIATTR_SW_WAR
	.align		4
.L_123:
        /*00a8*/ 	.byte	0x04, 0x36
        /*00aa*/ 	.short	(.L_125 - .L_124)
.L_124:
        /*00ac*/ 	.word	0x00000008
.L_125:


//--------------------- .nv.info._Z19CudaProcessNV122RGBiiiPhP6uchar3 --------------------------
	.section	.nv.info._Z19CudaProcessNV122RGBiiiPhP6uchar3,"",@"SHT_CUDA_INFO"
	.sectionflags	@""
	.align	4


	//----- nvinfo : EIATTR_CUDA_API_VERSION
	.align		4
        /*0000*/ 	.byte	0x04, 0x37
        /*0002*/ 	.short	(.L_127 - .L_126)
.L_126:
        /*0004*/ 	.word	0x00000082


	//----- nvinfo : EIATTR_KPARAM_INFO
	.align		4
.L_127:
        /*0008*/ 	.byte	0x04, 0x17
        /*000a*/ 	.short	(.L_129 - .L_128)
.L_128:
        /*000c*/ 	.word	0x00000000
        /*0010*/ 	.short	0x0004
        /*0012*/ 	.short	0x0018
        /*0014*/ 	.byte	0x00, 0xf5, 0x21, 0x00


	//----- nvinfo : EIATTR_KPARAM_INFO
	.align		4
.L_129:
        /*0018*/ 	.byte	0x04, 0x17
        /*001a*/ 	.short	(.L_131 - .L_130)
.L_130:
        /*001c*/ 	.word	0x00000000
        /*0020*/ 	.short	0x0003
        /*0022*/ 	.short	0x0010
        /*0024*/ 	.byte	0x00, 0xf5, 0x21, 0x00


	//----- nvinfo : EIATTR_KPARAM_INFO
	.align		4
.L_131:
        /*0028*/ 	.byte	0x04, 0x17
        /*002a*/ 	.short	(.L_133 - .L_132)
.L_132:
        /*002c*/ 	.word	0x00000000
        /*0030*/ 	.short	0x0002
        /*0032*/ 	.short	0x0008
        /*0034*/ 	.byte	0x00, 0xf0, 0x11, 0x00


	//----- nvinfo : EIATTR_KPARAM_INFO
	.align		4
.L_133:
        /*0038*/ 	.byte	0x04, 0x17
        /*003a*/ 	.short	(.L_135 - .L_134)
.L_134:
        /*003c*/ 	.word	0x00000000
        /*0040*/ 	.short	0x0001
        /*0042*/ 	.short	0x0004
        /*0044*/ 	.byte	0x00, 0xf0, 0x11, 0x00


	//----- nvinfo : EIATTR_KPARAM_INFO
	.align		4
.L_135:
        /*0048*/ 	.byte	0x04, 0x17
        /*004a*/ 	.short	(.L_137 - .L_136)
.L_136:
        /*004c*/ 	.word	0x00000000
        /*0050*/ 	.short	0x0000
        /*0052*/ 	.short	0x0000
        /*0054*/ 	.byte	0x00, 0xf0, 0x11, 0x00


	//----- nvinfo : EIATTR_SPARSE_MMA_MASK
	.align		4
.L_137:
        /*0058*/ 	.byte	0x03, 0x50
        /*005a*/ 	.short	0x0000


	//----- nvinfo : EIATTR_MAXREG_COUNT
	.align		4
        /*005c*/ 	.byte	0x03, 0x1b
        /*005e*/ 	.short	0x00ff


	//----- nvinfo : EIATTR_MERCURY_ISA_VERSION
	.align		4
        /*0060*/ 	.byte	0x03, 0x5f
        /*0062*/ 	.short	0x0101


	//----- nvinfo : EIATTR_VRC_CTA_INIT_COUNT
	.align		4
        /*0064*/ 	.byte	0x02, 0x4a
	.zero		1
	.zero		1


	//----- nvinfo : EIATTR_EXIT_INSTR_OFFSETS
	.align		4
        /*0068*/ 	.byte	0x04, 0x1c
        /*006a*/ 	.short	(.L_139 - .L_138)


	//   ....[0]....
.L_138:
        /*006c*/ 	.word	0x000000c0


	//   ....[1]....
        /*0070*/ 	.word	0x000001b0


	//   ....[2]....
        /*0074*/ 	.word	0x00000370


	//   ....[3]....
        /*0078*/ 	.word	0x000005b0


	//   ....[4]....
        /*007c*/ 	.word	0x00000770


	//----- nvinfo : EIATTR_CRS_STACK_SIZE
	.align		4
.L_139:
        /*0080*/ 	.byte	0x04, 0x1e
        /*0082*/ 	.short	(.L_141 - .L_140)
.L_140:
        /*0084*/ 	.word	0x00000000


	//----- nvinfo : EIATTR_CBANK_PARAM_SIZE
	.align		4
.L_141:
        /*0088*/ 	.byte	0x03, 0x19
        /*008a*/ 	.short	0x0020


	//----- nvinfo : EIATTR_PARAM_CBANK
	.align		4
        /*008c*/ 	.byte	0x04, 0x0a
        /*008e*/ 	.short	(.L_143 - .L_142)
	.align		4
.L_142:
        /*0090*/ 	.word	index@(.nv.constant0._Z19CudaProcessNV122RGBiiiPhP6uchar3)
        /*0094*/ 	.short	0x0380
        /*0096*/ 	.short	0x0020


	//----- nvinfo : EIATTR_SW_WAR
	.align		4
.L_143:
        /*0098*/ 	.byte	0x04, 0x36
        /*009a*/ 	.short	(.L_145 - .L_144)
.L_144:
        /*009c*/ 	.word	0x00000008
.L_145:


//--------------------- .nv.info._Z20CudaProcessNV122RGBAiiiPhP6uchar4 --------------------------
	.section	.nv.info._Z20CudaProcessNV122RGBAiiiPhP6uchar4,"",@"SHT_CUDA_INFO"
	.sectionflags	@""
	.align	4


	//----- nvinfo : EIATTR_CUDA_API_VERSION
	.align		4
        /*0000*/ 	.byte	0x04, 0x37
        /*0002*/ 	.short	(.L_147 - .L_146)
.L_146:
        /*0004*/ 	.word	0x00000082


	//----- nvinfo : EIATTR_KPARAM_INFO
	.align		4
.L_147:
        /*0008*/ 	.byte	0x04, 0x17
        /*000a*/ 	.short	(.L_149 - .L_148)
.L_148:
        /*000c*/ 	.word	0x00000000
        /*0010*/ 	.short	0x0004
        /*0012*/ 	.short	0x0018
        /*0014*/ 	.byte	0x00, 0xf5, 0x21, 0x00


	//----- nvinfo : EIATTR_KPARAM_INFO
	.align		4
.L_149:
        /*0018*/ 	.byte	0x04, 0x17
        /*001a*/ 	.short	(.L_151 - .L_150)
.L_150:
        /*001c*/ 	.word	0x00000000
        /*0020*/ 	.short	0x0003
        /*0022*/ 	.short	0x0010
        /*0024*/ 	.byte	0x00, 0xf5, 0x21, 0x00


	//----- nvinfo : EIATTR_KPARAM_INFO
	.align		4
.L_151:
        /*0028*/ 	.byte	0x04, 0x17
        /*002a*/ 	.short	(.L_153 - .L_152)
.L_152:
        /*002c*/ 	.word	0x00000000
        /*0030*/ 	.short	0x0002
        /*0032*/ 	.short	0x0008
        /*0034*/ 	.byte	0x00, 0xf0, 0x11, 0x00


	//----- nvinfo : EIATTR_KPARAM_INFO
	.align		4
.L_153:
        /*0038*/ 	.byte	0x04, 0x17
        /*003a*/ 	.short	(.L_155 - .L_154)
.L_154:
        /*003c*/ 	.word	0x00000000
        /*0040*/ 	.short	0x0001
        /*0042*/ 	.short	0x0004
        /*0044*/ 	.byte	0x00, 0xf0, 0x11, 0x00


	//----- nvinfo : EIATTR_KPARAM_INFO
	.align		4
.L_155:
        /*0048*/ 	.byte	0x04, 0x17
        /*004a*/ 	.short	(.L_157 - .L_156)
.L_156:
        /*004c*/ 	.word	0x00000000
        /*0050*/ 	.short	0x0000
        /*0052*/ 	.short	0x0000
        /*0054*/ 	.byte	0x00, 0xf0, 0x11, 0x00


	//----- nvinfo : EIATTR_SPARSE_MMA_MASK
	.align		4
.L_157:
        /*0058*/ 	.byte	0x03, 0x50
        /*005a*/ 	.short	0x0000


	//----- nvinfo : EIATTR_MAXREG_COUNT
	.align		4
        /*005c*/ 	.byte	0x03, 0x1b
        /*005e*/ 	.short	0x00ff


	//----- nvinfo : EIATTR_MERCURY_ISA_VERSION
	.align		4
        /*0060*/ 	.byte	0x03, 0x5f
        /*0062*/ 	.short	0x0101


	//----- nvinfo : EIATTR_VRC_CTA_INIT_COUNT
	.align		4
        /*0064*/ 	.byte	0x02, 0x4a
	.zero		1
	.zero		1


	//----- nvinfo : EIATTR_EXIT_INSTR_OFFSETS
	.align		4
        /*0068*/ 	.byte	0x04, 0x1c
        /*006a*/ 	.short	(.L_159 - .L_158)


	//   ....[0]....
.L_158:
        /*006c*/ 	.word	0x000000c0


	//   ....[1]....
        /*0070*/ 	.word	0x00000390


	//   ....[2]....
        /*0074*/ 	.word	0x000003f0


	//   ....[3]....
        /*0078*/ 	.word	0x00000610


	//   ....[4]....
        /*007c*/ 	.word	0x00000860


	//----- nvinfo : EIATTR_INDIRECT_BRANCH_TARGETS
	.align		4
.L_159:
        /*0080*/ 	.byte	0x04, 0x34
        /*0082*/ 	.short	(.L_161 - .L_160)


	//   ....[0]....
.L_160:
        /*0084*/ 	.word	.L_x_35@srel
        /*0088*/ 	.short	0x0
        /*008a*/ 	.short	0x0
        /*008c*/ 	.word	0x3
        /*0090*/ 	.word	.L_x_36@srel
        /*0094*/ 	.word	.L_x_37@srel
        /*0098*/ 	.word	.L_x_38@srel


	//   ....[1]....
        /*009c*/ 	.word	.L_x_39@srel
        /*00a0*/ 	.short	0x0
        /*00a2*/ 	.short	0x0
        /*00a4*/ 	.word	0x3
        /*00a8*/ 	.word	.L_x_40@srel
        /*00ac*/ 	.word	.L_x_41@srel
        /*00b0*/ 	.word	.L_x_38@srel


	//----- nvinfo : EIATTR_CRS_STACK_SIZE
	.align		4
.L_161:
        /*00b4*/ 	.byte	0x04, 0x1e
        /*00b6*/ 	.short	(.L_163 - .L_162)
.L_162:
        /*00b8*/ 	.word	0x00000000


	//----- nvinfo : EIATTR_CBANK_PARAM_SIZE
	.align		4
.L_163:
        /*00bc*/ 	.byte	0x03, 0x19
        /*00be*/ 	.short	0x0020


	//----- nvinfo : EIATTR_PARAM_CBANK
	.align		4
        /*00c0*/ 	.byte	0x04, 0x0a
        /*00c2*/ 	.short	(.L_165 - .L_164)
	.align		4
.L_164:
        /*00c4*/ 	.word	index@(.nv.constant0._Z20CudaProcessNV122RGBAiiiPhP6uchar4)
        /*00c8*/ 	.short	0x0380
        /*00ca*/ 	.short	0x0020


	//----- nvinfo : EIATTR_SW_WAR
	.align		4
.L_165:
        /*00cc*/ 	.byte	0x04, 0x36
        /*00ce*/ 	.short	(.L_167 - .L_166)
.L_166:
        /*00d0*/ 	.word	0x00000008
.L_167:


//--------------------- .nv.info._Z17CudaProcessRGB2UViiiP6uchar3Ph --------------------------
	.section	.nv.info._Z17CudaProcessRGB2UViiiP6uchar3Ph,"",@"SHT_CUDA_INFO"
	.sectionflags	@""
	.align	4


	//----- nvinfo : EIATTR_CUDA_API_VERSION
	.align		4
        /*0000*/ 	.byte	0x04, 0x37
        /*0002*/ 	.short	(.L_169 - .L_168)
.L_168:
        /*0004*/ 	.word	0x00000082


	//----- nvinfo : EIATTR_KPARAM_INFO
	.align		4
.L_169:
        /*0008*/ 	.byte	0x04, 0x17
        /*000a*/ 	.short	(.L_171 - .L_170)
.L_170:
        /*000c*/ 	.word	0x00000000
        /*0010*/ 	.short	0x0004
        /*0012*/ 	.short	0x0018
        /*0014*/ 	.byte	0x00, 0xf5, 0x21, 0x00


	//----- nvinfo : EIATTR_KPARAM_INFO
	.align		4
.L_171:
        /*0018*/ 	.byte	0x04, 0x17
        /*001a*/ 	.short	(.L_173 - .L_172)
.L_172:
        /*001c*/ 	.word	0x00000000
        /*0020*/ 	.short	0x0003
        /*0022*/ 	.short	0x0010
        /*0024*/ 	.byte	0x00, 0xf5, 0x21, 0x00


	//----- nvinfo : EIATTR_KPARAM_INFO
	.align		4
.L_173:
        /*0028*/ 	.byte	0x04, 0x17
        /*002a*/ 	.short	(.L_175 - .L_174)
.L_174:
        /*002c*/ 	.word	0x00000000
        /*0030*/ 	.short	0x0002
        /*0032*/ 	.short	0x0008
        /*0034*/ 	.byte	0x00, 0xf0, 0x11, 0x00


	//----- nvinfo : EIATTR_KPARAM_INFO
	.align		4
.L_175:
        /*0038*/ 	.byte	0x04, 0x17
        /*003a*/ 	.short	(.L_177 - .L_176)
.L_176:
        /*003c*/ 	.word	0x00000000
        /*0040*/ 	.short	0x0001
        /*0042*/ 	.short	0x0004
        /*0044*/ 	.byte	0x00, 0xf0, 0x11, 0x00


	//----- nvinfo : EIATTR_KPARAM_INFO
	.align		4
.L_177:
        /*0048*/ 	.byte	0x04, 0x17
        /*004a*/ 	.short	(.L_179 - .L_178)
.L_178:
        /*004c*/ 	.word	0x00000000
        /*0050*/ 	.short	0x0000
        /*0052*/ 	.short	0x0000
        /*0054*/ 	.byte	0x00, 0xf0, 0x11, 0x00


	//----- nvinfo : EIATTR_SPARSE_MMA_MASK
	.align		4
.L_179:
        /*0058*/ 	.byte	0x03, 0x50
        /*005a*/ 	.short	0x0000


	//----- nvinfo : EIATTR_MAXREG_COUNT
	.align		4
        /*005c*/ 	.byte	0x03, 0x1b
        /*005e*/ 	.short	0x00ff


	//----- nvinfo : EIATTR_MERCURY_ISA_VERSION
	.align		4
        /*0060*/ 	.byte	0x03, 0x5f
        /*0062*/ 	.short	0x0101


	//----- nvinfo : EIATTR_VRC_CTA_INIT_COUNT
	.align		4
        /*0064*/ 	.byte	0x02, 0x4a
	.zero		1
	.zero		1


	//----- nvinfo : EIATTR_EXIT_INSTR_OFFSETS
	.align		4
        /*0068*/ 	.byte	0x04, 0x1c
        /*006a*/ 	.short	(.L_181 - .L_180)


	//   ....[0]....
.L_180:
        /*006c*/ 	.word	0x00000100


	//   ....[1]....
        /*0070*/ 	.word	0x00000900


	//----- nvinfo : EIATTR_CBANK_PARAM_SIZE
	.align		4
.L_181:
        /*0074*/ 	.byte	0x03, 0x19
        /*0076*/ 	.short	0x0020


	//----- nvinfo : EIATTR_PARAM_CBANK
	.align		4
        /*0078*/ 	.byte	0x04, 0x0a
        /*007a*/ 	.short	(.L_183 - .L_182)
	.align		4
.L_182:
        /*007c*/ 	.word	index@(.nv.constant0._Z17CudaProcessRGB2UViiiP6uchar3Ph)
        /*0080*/ 	.short	0x0380
        /*0082*/ 	.short	0x0020


	//----- nvinfo : EIATTR_SW_WAR
	.align		4
.L_183:
        /*0084*/ 	.byte	0x04, 0x36
        /*0086*/ 	.short	(.L_185 - .L_184)
.L_184:
        /*0088*/ 	.word	0x00000008
.L_185:


//--------------------- .nv.info._Z18CudaProcessRGBA2UViiiP6uchar4Ph --------------------------
	.section	.nv.info._Z18CudaProcessRGBA2UViiiP6uchar4Ph,"",@"SHT_CUDA_INFO"
	.sectionflags	@""
	.align	4


	//----- nvinfo : EIATTR_CUDA_API_VERSION
	.align		4
        /*0000*/ 	.byte	0x04, 0x37
        /*0002*/ 	.short	(.L_187 - .L_186)
.L_186:
        /*0004*/ 	.word	0x00000082


	//----- nvinfo : EIATTR_KPARAM_INFO
	.align		4
.L_187:
        /*0008*/ 	.byte	0x04, 0x17
        /*000a*/ 	.short	(.L_189 - .L_188)
.L_188:
        /*000c*/ 	.word	0x00000000
        /*0010*/ 	.short	0x0004
        /*0012*/ 	.short	0x0018
        /*0014*/ 	.byte	0x00, 0xf5, 0x21, 0x00


	//----- nvinfo : EIATTR_KPARAM_INFO
	.align		4
.L_189:
        /*0018*/ 	.byte	0x04, 0x17
        /*001a*/ 	.short	(.L_191 - .L_190)
.L_190:
        /*001c*/ 	.word	0x00000000
        /*0020*/ 	.short	0x0003
        /*0022*/ 	.short	0x0010
        /*0024*/ 	.byte	0x00, 0xf5, 0x21, 0x00


	//----- nvinfo : EIATTR_KPARAM_INFO
	.align		4
.L_191:
        /*0028*/ 	.byte	0x04, 0x17
        /*002a*/ 	.short	(.L_193 - .L_192)
.L_192:
        /*002c*/ 	.word	0x00000000
        /*0030*/ 	.short	0x0002
        /*0032*/ 	.short	0x0008
        /*0034*/ 	.byte	0x00, 0xf0, 0x11, 0x00


	//----- nvinfo : EIATTR_KPARAM_INFO
	.align		4
.L_193:
        /*0038*/ 	.byte	0x04, 0x17
        /*003a*/ 	.short	(.L_195 - .L_194)
.L_194:
        /*003c*/ 	.word	0x00000000
        /*0040*/ 	.short	0x0001
        /*0042*/ 	.short	0x0004
        /*0044*/ 	.byte	0x00, 0xf0, 0x11, 0x00


	//----- nvinfo : EIATTR_KPARAM_INFO
	.align		4
.L_195:
        /*0048*/ 	.byte	0x04, 0x17
        /*004a*/ 	.short	(.L_197 - .L_196)
.L_196:
        /*004c*/ 	.word	0x00000000
        /*0050*/ 	.short	0x0000
        /*0052*/ 	.short	0x0000
        /*0054*/ 	.byte	0x00, 0xf0, 0x11, 0x00


	//----- nvinfo : EIATTR_SPARSE_MMA_MASK
	.align		4
.L_197:
        /*0058*/ 	.byte	0x03, 0x50
        /*005a*/ 	.short	0x0000


	//----- nvinfo : EIATTR_MAXREG_COUNT
	.align		4
        /*005c*/ 	.byte	0x03, 0x1b
        /*005e*/ 	.short	0x00ff


	//----- nvinfo : EIATTR_MERCURY_ISA_VERSION
	.align		4
        /*0060*/ 	.byte	0x03, 0x5f
        /*0062*/ 	.short	0x0101


	//----- nvinfo : EIATTR_UNUSED_LOAD_BYTE_OFFSET
	.align		4
        /*0064*/ 	.byte	0x04, 0x44
        /*0066*/ 	.short	(.L_199 - .L_198)


	//   ....[0]....
.L_198:
        /*0068*/ 	.word	0x000001c0
        /*006c*/ 	.word	0x00000007


	//   ....[1]....
        /*0070*/ 	.word	0x000001d0
        /*0074*/ 	.word	0x00000007


	//   ....[2]....
        /*0078*/ 	.word	0x00000200
        /*007c*/ 	.word	0x00000007


	//   ....[3]....
        /*0080*/ 	.word	0x00000210
        /*0084*/ 	.word	0x00000007


	//----- nvinfo : EIATTR_VRC_CTA_INIT_COUNT
	.align		4
.L_199:
        /*0088*/ 	.byte	0x02, 0x4a
	.zero		1
	.zero		1


	//----- nvinfo : EIATTR_EXIT_INSTR_OFFSETS
	.align		4
        /*008c*/ 	.byte	0x04, 0x1c
        /*008e*/ 	.short	(.L_201 - .L_200)


	//   ....[0]....
.L_200:
        /*0090*/ 	.word	0x00000100


	//   ....[1]....
        /*0094*/ 	.word	0x00000880


	//----- nvinfo : EIATTR_CBANK_PARAM_SIZE
	.align		4
.L_201:
        /*0098*/ 	.byte	0x03, 0x19
        /*009a*/ 	.short	0x0020


	//----- nvinfo : EIATTR_PARAM_CBANK
	.align		4
        /*009c*/ 	.byte	0x04, 0x0a
        /*009e*/ 	.short	(.L_203 - .L_202)
	.align		4
.L_202:
        /*00a0*/ 	.word	index@(.nv.constant0._Z18CudaProcessRGBA2UViiiP6uchar4Ph)
        /*00a4*/ 	.short	0x0380
        /*00a6*/ 	.short	0x0020


	//----- nvinfo : EIATTR_SW_WAR
	.align		4
.L_203:
        /*00a8*/ 	.byte	0x04, 0x36
        /*00aa*/ 	.short	(.L_205 - .L_204)
.L_204:
        /*00ac*/ 	.word	0x00000008
.L_205:


//--------------------- .nv.info._Z16CudaProcessRGB2YiiiP6uchar3Ph --------------------------
	.section	.nv.info._Z16CudaProcessRGB2YiiiP6uchar3Ph,"",@"SHT_CUDA_INFO"
	.sectionflags	@""
	.align	4


	//----- nvinfo : EIATTR_CUDA_API_VERSION
	.align		4
        /*0000*/ 	.byte	0x04, 0x37
        /*0002*/ 	.short	(.L_207 - .L_206)
.L_206:
        /*0004*/ 	.word	0x00000082


	//----- nvinfo : EIATTR_KPARAM_INFO
	.align		4
.L_207:
        /*0008*/ 	.byte	0x04, 0x17
        /*000a*/ 	.short	(.L_209 - .L_208)
.L_208:
        /*000c*/ 	.word	0x00000000
        /*0010*/ 	.short	0x0004
        /*0012*/ 	.short	0x0018
        /*0014*/ 	.byte	0x00, 0xf5, 0x21, 0x00


	//----- nvinfo : EIATTR_KPARAM_INFO
	.align		4
.L_209:
        /*0018*/ 	.byte	0x04, 0x17
        /*001a*/ 	.short	(.L_211 - .L_210)
.L_210:
        /*001c*/ 	.word	0x00000000
        /*0020*/ 	.short	0x0003
        /*0022*/ 	.short	0x0010
        /*0024*/ 	.byte	0x00, 0xf5, 0x21, 0x00


	//----- nvinfo : EIATTR_KPARAM_INFO
	.align		4
.L_211:
        /*0028*/ 	.byte	0x04, 0x17
        /*002a*/ 	.short	(.L_213 - .L_212)
.L_212:
        /*002c*/ 	.word	0x00000000
        /*0030*/ 	.short	0x0002
        /*0032*/ 	.short	0x0008
        /*0034*/ 	.byte	0x00, 0xf0, 0x11, 0x00


	//----- nvinfo : EIATTR_KPARAM_INFO
	.align		4
.L_213:
        /*0038*/ 	.byte	0x04, 0x17
        /*003a*/ 	.short	(.L_215 - .L_214)
.L_214:
        /*003c*/ 	.word	0x00000000
        /*0040*/ 	.short	0x0001
        /*0042*/ 	.short	0x0004
        /*0044*/ 	.byte	0x00, 0xf0, 0x11, 0x00


	//----- nvinfo : EIATTR_KPARAM_INFO
	.align		4
.L_215:
        /*0048*/ 	.byte	0x04, 0x17
        /*004a*/ 	.short	(.L_217 - .L_216)
.L_216:
        /*004c*/ 	.word	0x00000000
        /*0050*/ 	.short	0x0000
        /*0052*/ 	.short	0x0000
        /*0054*/ 	.byte	0x00, 0xf0, 0x11, 0x00


	//----- nvinfo : EIATTR_SPARSE_MMA_MASK
	.align		4
.L_217:
        /*0058*/ 	.byte	0x03, 0x50
        /*005a*/ 	.short	0x0000


	//----- nvinfo : EIATTR_MAXREG_COUNT
	.align		4
        /*005c*/ 	.byte	0x03, 0x1b
        /*005e*/ 	.short	0x00ff


	//----- nvinfo : EIATTR_MERCURY_ISA_VERSION
	.align		4
        /*0060*/ 	.byte	0x03, 0x5f
        /*0062*/ 	.short	0x0101


	//----- nvinfo : EIATTR_VRC_CTA_INIT_COUNT
	.align		4
        /*0064*/ 	.byte	0x02, 0x4a
	.zero		1
	.zero		1


	//----- nvinfo : EIATTR_EXIT_INSTR_OFFSETS
	.align		4
        /*0068*/ 	.byte	0x04, 0x1c
        /*006a*/ 	.short	(.L_219 - .L_218)


	//   ....[0]....
.L_218:
        /*006c*/ 	.word	0x000000c0


	//   ....[1]....
        /*0070*/ 	.word	0x000002b0


	//----- nvinfo : EIATTR_CBANK_PARAM_SIZE
	.align		4
.L_219:
        /*0074*/ 	.byte	0x03, 0x19
        /*0076*/ 	.short	0x0020


	//----- nvinfo : EIATTR_PARAM_CBANK
	.align		4
        /*0078*/ 	.byte	0x04, 0x0a
        /*007a*/ 	.short	(.L_221 - .L_220)
	.align		4
.L_220:
        /*007c*/ 	.word	index@(.nv.constant0._Z16CudaProcessRGB2YiiiP6uchar3Ph)
        /*0080*/ 	.short	0x0380
        /*0082*/ 	.short	0x0020


	//----- nvinfo : EIATTR_SW_WAR
	.align		4
.L_221:
        /*0084*/ 	.byte	0x04, 0x36
        /*0086*/ 	.short	(.L_223 - .L_222)
.L_222:
        /*0088*/ 	.word	0x00000008
.L_223:


//--------------------- .nv.info._Z17CudaProcessRGBA2YiiiP6uchar4Ph --------------------------
	.section	.nv.info._Z17CudaProcessRGBA2YiiiP6uchar4Ph,"",@"SHT_CUDA_INFO"
	.sectionflags	@""
	.align	4


	//----- nvinfo : EIATTR_CUDA_API_VERSION
	.align		4
        /*0000*/ 	.byte	0x04, 0x37
        /*0002*/ 	.short	(.L_225 - .L_224)
.L_224:
        /*0004*/ 	.word	0x00000082


	//----- nvinfo : EIATTR_KPARAM_INFO
	.align		4
.L_225:
        /*0008*/ 	.byte	0x04, 0x17
        /*000a*/ 	.short	(.L_227 - .L_226)
.L_226:
        /*000c*/ 	.word	0x00000000
        /*0010*/ 	.short	0x0004
        /*0012*/ 	.short	0x0018
        /*0014*/ 	.byte	0x00, 0xf5, 0x21, 0x00


	//----- nvinfo : EIATTR_KPARAM_INFO
	.align		4
.L_227:
        /*0018*/ 	.byte	0x04, 0x17
        /*001a*/ 	.short	(.L_229 - .L_228)
.L_228:
        /*001c*/ 	.word	0x00000000
        /*0020*/ 	.short	0x0003
        /*0022*/ 	.short	0x0010
        /*0024*/ 	.byte	0x00, 0xf5, 0x21, 0x00


	//----- nvinfo : EIATTR_KPARAM_INFO
	.align		4
.L_229:
        /*0028*/ 	.byte	0x04, 0x17
        /*002a*/ 	.short	(.L_231 - .L_230)
.L_230:
        /*002c*/ 	.word	0x00000000
        /*0030*/ 	.short	0x0002
        /*0032*/ 	.short	0x0008
        /*0034*/ 	.byte	0x00, 0xf0, 0x11, 0x00


	//----- nvinfo : EIATTR_KPARAM_INFO
	.align		4
.L_231:
        /*0038*/ 	.byte	0x04, 0x17
        /*003a*/ 	.short	(.L_233 - .L_232)
.L_232:
        /*003c*/ 	.word	0x00000000
        /*0040*/ 	.short	0x0001
        /*0042*/ 	.short	0x0004
        /*0044*/ 	.byte	0x00, 0xf0, 0x11, 0x00


	//----- nvinfo : EIATTR_KPARAM_INFO
	.align		4
.L_233:
        /*0048*/ 	.byte	0x04, 0x17
        /*004a*/ 	.short	(.L_235 - .L_234)
.L_234:
        /*004c*/ 	.word	0x00000000
        /*0050*/ 	.short	0x0000
        /*0052*/ 	.short	0x0000
        /*0054*/ 	.byte	0x00, 0xf0, 0x11, 0x00


	//----- nvinfo : EIATTR_SPARSE_MMA_MASK
	.align		4
.L_235:
        /*0058*/ 	.byte	0x03, 0x50
        /*005a*/ 	.short	0x0000


	//----- nvinfo : EIATTR_MAXREG_COUNT
	.align		4
        /*005c*/ 	.byte	0x03, 0x1b
        /*005e*/ 	.short	0x00ff


	//----- nvinfo : EIATTR_MERCURY_ISA_VERSION
	.align		4
        /*0060*/ 	.byte	0x03, 0x5f
        /*0062*/ 	.short	0x0101


	//----- nvinfo : EIATTR_UNUSED_LOAD_BYTE_OFFSET
	.align		4
        /*0064*/ 	.byte	0x04, 0x44
        /*0066*/ 	.short	(.L_237 - .L_236)


	//   ....[0]....
.L_236:
        /*0068*/ 	.word	0x00000140
        /*006c*/ 	.word	0x00000007


	//----- nvinfo : EIATTR_VRC_CTA_INIT_COUNT
	.align		4
.L_237:
        /*0070*/ 	.byte	0x02, 0x4a
	.zero		1
	.zero		1


	//----- nvinfo : EIATTR_EXIT_INSTR_OFFSETS
	.align		4
        /*0074*/ 	.byte	0x04, 0x1c
        /*0076*/ 	.short	(.L_239 - .L_238)


	//   ....[0]....
.L_238:
        /*0078*/ 	.word	0x000000c0


	//   ....[1]....
        /*007c*/ 	.word	0x00000290


	//----- nvinfo : EIATTR_CBANK_PARAM_SIZE
	.align		4
.L_239:
        /*0080*/ 	.byte	0x03, 0x19
        /*0082*/ 	.short	0x0020


	//----- nvinfo : EIATTR_PARAM_CBANK
	.align		4
        /*0084*/ 	.byte	0x04, 0x0a
        /*0086*/ 	.short	(.L_241 - .L_240)
	.align		4
.L_240:
        /*0088*/ 	.word	index@(.nv.constant0._Z17CudaProcessRGBA2YiiiP6uchar4Ph)
        /*008c*/ 	.short	0x0380
        /*008e*/ 	.short	0x0020


	//----- nvinfo : EIATTR_SW_WAR
	.align		4
.L_241:
        /*0090*/ 	.byte	0x04, 0x36
        /*0092*/ 	.short	(.L_243 - .L_242)
.L_242:
        /*0094*/ 	.word	0x00000008
.L_243:


//--------------------- .nv.callgraph             --------------------------
	.section	.nv.callgraph,"",@"SHT_CUDA_CALLGRAPH"
	.align	4
	.sectionentsize	8
	.align		4
        /*0000*/ 	.word	0x00000000
	.align		4
        /*0004*/ 	.word	0xffffffff
	.align		4
        /*0008*/ 	.word	0x00000000
	.align		4
        /*000c*/ 	.word	0xfffffffe
	.align		4
        /*0010*/ 	.word	0x00000000
	.align		4
        /*0014*/ 	.word	0xfffffffd
	.align		4
        /*0018*/ 	.word	0x00000000
	.align		4
        /*001c*/ 	.word	0xfffffffc


//--------------------- .nv.constant2._Z23CudaProcessYUV420P2RGBAiiiPhS_S_P6uchar4 --------------------------
	.section	.nv.constant2._Z23CudaProcessYUV420P2RGBAiiiPhS_S_P6uchar4,"a",@progbits
	.sectionflags	@""
	.align	4
.nv.constant2._Z23CudaProcessYUV420P2RGBAiiiPhS_S_P6uchar4:
        /*0000*/ 	.byte	0x10, 0x04, 0x00, 0x00, 0xe0, 0x01, 0x00, 0x00, 0x20, 0x08, 0x00, 0x00, 0x80, 0x06, 0x00, 0x00
        /*0010*/ 	.byte	0x20, 0x06, 0x00, 0x00, 0x20, 0x08, 0x00, 0x00


//--------------------- .nv.constant2._Z27CudaProcessAVFrameNV122RGBAiiiPhS_P6uchar4 --------------------------
	.section	.nv.constant2._Z27CudaProcessAVFrameNV122RGBAiiiPhS_P6uchar4,"a",@progbits
	.sectionflags	@""
	.align	4
.nv.constant2._Z27CudaProcessAVFrameNV122RGBAiiiPhS_P6uchar4:
        /*0000*/ 	.byte	0xf0, 0x03, 0x00, 0x00, 0xf0, 0x01, 0x00, 0x00, 0xe0, 0x07, 0x00, 0x00, 0x40, 0x06, 0x00, 0x00
        /*0010*/ 	.byte	0xf0, 0x05, 0x00, 0x00, 0xe0, 0x07, 0x00, 0x00


//--------------------- .nv.constant2._Z20CudaProcessNV122RGBAiiiPhP6uchar4 --------------------------
	.section	.nv.constant2._Z20CudaProcessNV122RGBAiiiPhP6uchar4,"a",@progbits
	.sectionflags	@""
	.align	4
.nv.constant2._Z20CudaProcessNV122RGBAiiiPhP6uchar4:
        /*0000*/ 	.byte	0xa0, 0x03, 0x00, 0x00, 0xe0, 0x01, 0x00, 0x00, 0x50, 0x08, 0x00, 0x00, 0x20, 0x06, 0x00, 0x00
        /*0010*/ 	.byte	0x60, 0x04, 0x00, 0x00, 0x50, 0x08, 0x00, 0x00


//--------------------- .text._Z23CudaProcessYUV420P2RGBAiiiPhS_S_P6uchar4 --------------------------
	.section	.text._Z23CudaProcessYUV420P2RGBAiiiPhS_S_P6uchar4,"ax",@progbits
	.align	128
.text._Z23CudaProcessYUV420P2RGBAiiiPhS_S_P6uchar4:
        .type           _Z23CudaProcessYUV420P2RGBAiiiPhS_S_P6uchar4,@function
        .size           _Z23CudaProcessYUV420P2RGBAiiiPhS_S_P6uchar4,(.L_x_43 - _Z23CudaProcessYUV420P2RGBAiiiPhS_S_P6uchar4)
        .other          _Z23CudaProcessYUV420P2RGBAiiiPhS_S_P6uchar4,@"STO_CUDA_ENTRY STV_DEFAULT"
_Z23CudaProcessYUV420P2RGBAiiiPhS_S_P6uchar4:
[----:B------:R-:W-:Y:S01]  /*0000*/  LDC R1, c[0x0][0x37c] ;  /* 0x0000df00ff017b82 */ /* 0x000fe20000000800 */
[----:B------:R-:W0:Y:S07]  /*0010*/  S2R R2, SR_TID.Y ;  /* 0x0000000000027919 */ /* 0x000e2e0000002200 */
[----:B------:R-:W1:Y:S01]  /*0020*/  LDC R0, c[0x0][0x360] ;  /* 0x0000d800ff007b82 */ /* 0x000e620000000800 */
[----:B------:R-:W2:Y:S01]  /*0030*/  LDCU.64 UR6, c[0x0][0x380] ;  /* 0x00007000ff0677ac */ /* 0x000ea20008000a00 */
[----:B------:R-:W1:Y:S06]  /*0040*/  S2R R5, SR_TID.X ;  /* 0x0000000000057919 */ /* 0x000e6c0000002100 */
[----:B------:R-:W0:Y:S08]  /*0050*/  S2UR UR5, SR_CTAID.Y ;  /* 0x00000000000579c3 */ /* 0x000e300000002600 */
[----:B------:R-:W0:Y:S08]  /*0060*/  LDC R3, c[0x0][0x364] ;  /* 0x0000d900ff037b82 */ /* 0x000e300000000800 */
[----:B------:R-:W1:Y:S01]  /*0070*/  S2UR UR4, SR_CTAID.X ;  /* 0x00000000000479c3 */ /* 0x000e620000002500 */
[----:B0-----:R-:W-:-:S05]  /*0080*/  IMAD R3, R3, UR5, R2 ;  /* 0x0000000503037c24 */ /* 0x001fca000f8e0202 */
[----:B--2---:R-:W-:Y:S01]  /*0090*/  ISETP.GE.U32.AND P0, PT, R3, UR7, PT ;  /* 0x0000000703007c0c */ /* 0x004fe2000bf06070 */
[----:B-1----:R-:W-:-:S05]  /*00a0*/  IMAD R0, R0, UR4, R5 ;  /* 0x0000000400007c24 */ /* 0x002fca000f8e0205 */
[----:B------:R-:W-:-:S13]  /*00b0*/  ISETP.GE.U32.OR P0, PT, R0, UR6, P0 ;  /* 0x0000000600007c0c */ /* 0x000fda0008706470 */
[----:B------:R-:W-:Y:S05]  /*00c0*/  @P0 EXIT ;  /* 0x000000000000094d */ /* 0x000fea0003800000 */
[----:B------:R-:W0:Y:S01]  /*00d0*/  S2R R4, SR_TID.Z ;  /* 0x0000000000047919 */ /* 0x000e220000002300 */
[----:B------:R-:W1:Y:S01]  /*00e0*/  LDCU UR7, c[0x0][0x388] ;  /* 0x00007100ff0777ac */ /* 0x000e620008000800 */
[----:B------:R-:W-:Y:S01]  /*00f0*/  SHF.R.U32.HI R2, RZ, 0x1, R3 ;  /* 0x00000001ff027819 */ /* 0x000fe20000011603 */
[----:B------:R-:W-:Y:S01]  /*0100*/  BSSY.RECONVERGENT B0, `(.L_x_0) ;  /* 0x0000072000007945 */ /* 0x000fe20003800200 */
[--C-:B------:R-:W-:Y:S01]  /*0110*/  SHF.R.U32.HI R5, RZ, 0x1, R0.reuse ;  /* 0x00000001ff057819 */ /* 0x100fe20000011600 */
[----:B------:R-:W2:Y:S02]  /*0120*/  LDCU.64 UR4, c[0x0][0x358] ;  /* 0x00006b00ff0477ac */ /* 0x000ea40008000a00 */
[----:B-1----:R-:W-:Y:S02]  /*0130*/  IMAD R2, R2, UR7, RZ ;  /* 0x0000000702027c24 */ /* 0x002fe4000f8e02ff */
[----:B------:R-:W-:-:S03]  /*0140*/  IMAD R6, R3, UR7, R0 ;  /* 0x0000000703067c24 */ /* 0x000fc6000f8e0200 */
[----:B------:R-:W-:Y:S02]  /*0150*/  LEA.HI R2, R2, R5, RZ, 0x1f ;  /* 0x0000000502027211 */ /* 0x000fe400078ff8ff */
[----:B0-----:R-:W-:-:S13]  /*0160*/  ISETP.GT.AND P0, PT, R4, 0x2, PT ;  /* 0x000000020400780c */ /* 0x001fda0003f04270 */
[----:B--2---:R-:W-:Y:S05]  /*0170*/  @P0 BRA `(.L_x_1) ;  /* 0x0000000400100947 */ /* 0x004fea0003800000 */
[----:B------:R-:W-:-:S05]  /*0180*/  IMAD.MOV.U32 R5, RZ, RZ, -0x1 ;  /* 0xffffffffff057424 */ /* 0x000fca00078e00ff */
[----:B------:R-:W-:-:S05]  /*0190*/  VIADDMNMX.U32 R4, R4, R5, 0x2, PT ;  /* 0x0000000204047446 */ /* 0x000fca0003800005 */
[----:B------:R-:W-:-:S04]  /*01a0*/  IMAD.SHL.U32 R7, R4, 0x4, RZ ;  /* 0x0000000404077824 */ /* 0x000fc800078e00ff */
[----:B------:R-:W0:Y:S02]  /*01b0*/  LDC R4, c[0x2][R7] ;  /* 0x0080000007047b82 */ /* 0x000e240000000800 */
[----:B0-----:R-:W-:-:S04]  /*01c0*/  SHF.R.S32.HI R5, RZ, 0x1f, R4 ;  /* 0x0000001fff057819 */ /* 0x001fc80000011404 */
.L_x_19:
[----:B------:R-:W-:Y:S05]  /*01d0*/  BRX R4 -0x1e0                                    (*"BRANCH_TARGETS .L_x_20,.L_x_21,.L_x_22"*) ;  /* 0xfffffffc04887949 */ /* 0x000fea000383ffff */
.L_x_21:
[----:B------:R-:W0:Y:S01]  /*01e0*/  LDCU.128 UR8, c[0x0][0x390] ;  /* 0x00007200ff0877ac */ /* 0x000e220008000c00 */
[----:B------:R-:W1:Y:S01]  /*01f0*/  LDCU.64 UR12, c[0x0][0x3a0] ;  /* 0x00007400ff0c77ac */ /* 0x000e620008000a00 */
[----:B0-----:R-:W-:-:S05]  /*0200*/  IADD3 R8, P0, PT, R2, UR10, RZ ;  /* 0x0000000a02087c10 */ /* 0x001fca000ff1e0ff */
[----:B------:R-:W-:Y:S01]  /*0210*/  IMAD.X R9, RZ, RZ, UR11, P0 ;  /* 0x0000000bff097e24 */ /* 0x000fe200080e06ff */
[----:B------:R-:W-:-:S04]  /*0220*/  IADD3 R10, P0, PT, R6, UR8, RZ ;  /* 0x00000008060a7c10 */ /* 0x000fc8000ff1e0ff */
[----:B------:R-:W2:Y:S01]  /*0230*/  LDG.E.U8 R8, desc[UR4][R8.64] ;  /* 0x0000000408087981 */ /* 0x000ea2000c1e1100 */
[----:B------:R-:W-:Y:S02]  /*0240*/  IADD3.X R11, PT, PT, RZ, UR9, RZ, P0, !PT ;  /* 0x00000009ff0b7c10 */ /* 0x000fe400087fe4ff */
[----:B-1----:R-:W-:-:S03]  /*0250*/  IADD3 R12, P0, PT, R2, UR12, RZ ;  /* 0x0000000c020c7c10 */ /* 0x002fc6000ff1e0ff */
[----:B------:R-:W3:Y:S02]  /*0260*/  LDG.E.U8 R10, desc[UR4][R10.64] ;  /* 0x000000040a0a7981 */ /* 0x000ee4000c1e1100 */
[----:B------:R-:W-:-:S05]  /*0270*/  IMAD.X R13, RZ, RZ, UR13, P0 ;  /* 0x0000000dff0d7e24 */ /* 0x000fca00080e06ff */
[----:B------:R-:W4:Y:S01]  /*0280*/  LDG.E.U8 R12, desc[UR4][R12.64] ;  /* 0x000000040c0c7981 */ /* 0x000f22000c1e1100 */
[----:B------:R-:W-:Y:S01]  /*0290*/  UMOV UR8, 0x2b020c4a ;  /* 0x2b020c4a00087882 */ /* 0x000fe20000000000 */
[----:B------:R-:W-:Y:S01]  /*02a0*/  UMOV UR9, 0x3fd91687 ;  /* 0x3fd9168700097882 */ /* 0x000fe20000000000 */
[----:B------:R-:W-:Y:S02]  /*02b0*/  IMAD R3, R3, UR6, R0 ;  /* 0x0000000603037c24 */ /* 0x000fe4000f8e0200 */
[----:B--2---:R-:W-:-:S04]  /*02c0*/  VIADD R14, R8, 0xffffff80 ;  /* 0xffffff80080e7836 */ /* 0x004fc80000000000 */
[----:B------:R-:W0:Y:S01]  /*02d0*/  I2F.F64 R6, R14 ;  /* 0x0000000e00067312 */ /* 0x000e220000201c00 */
[----:B---3--:R-:W-:-:S07]  /*02e0*/  VIADD R2, R10, 0xfffffff0 ;  /* 0xfffffff00a027836 */ /* 0x008fce0000000000 */
[----:B------:R-:W1:Y:S01]  /*02f0*/  I2F.F64 R4, R2 ;  /* 0x0000000200047312 */ /* 0x000e620000201c00 */
[----:B----4-:R-:W-:Y:S01]  /*0300*/  IADD3 R15, PT, PT, R12, -0x80, RZ ;  /* 0xffffff800c0f7810 */ /* 0x010fe20007ffe0ff */
[----:B0-----:R-:W-:-:S06]  /*0310*/  DMUL R6, R6, -UR8 ;  /* 0x8000000806067c28 */ /* 0x001fcc0008000000 */
[----:B------:R-:W0:Y:S01]  /*0320*/  I2F.F64 R8, R15 ;  /* 0x0000000f00087312 */ /* 0x000e220000201c00 */
[----:B------:R-:W-:Y:S01]  /*0330*/  UMOV UR8, 0x76c8b439 ;  /* 0x76c8b43900087882 */ /* 0x000fe20000000000 */
[----:B------:R-:W-:Y:S02]  /*0340*/  UMOV UR9, 0x3ff29fbe ;  /* 0x3ff29fbe00097882 */ /* 0x000fe40000000000 */
[----:B-1----:R-:W-:Y:S01]  /*0350*/  DFMA R4, R4, UR8, R6 ;  /* 0x0000000804047c2b */ /* 0x002fe20008000006 */
[----:B------:R-:W-:Y:S01]  /*0360*/  UMOV UR8, 0x9374bc6a ;  /* 0x9374bc6a00087882 */ /* 0x000fe20000000000 */
[----:B------:R-:W-:Y:S01]  /*0370*/  UMOV UR9, 0x3fea0418 ;  /* 0x3fea041800097882 */ /* 0x000fe20000000000 */
[----:B------:R-:W1:Y:S05]  /*0380*/  LDC.64 R6, c[0x0][0x3a8] ;  /* 0x0000ea00ff067b82 */ /* 0x000e6a0000000a00 */
[----:B0-----:R-:W-:-:S10]  /*0390*/  DFMA R4, R8, -UR8, R4 ;  /* 0x8000000808047c2b */ /* 0x001fd40008000004 */
[----:B------:R-:W0:Y:S02]  /*03a0*/  F2F.F32.F64 R4, R4 ;  /* 0x0000000400047310 */ /* 0x000e240000301000 */
[----:B0-----:R-:W-:-:S04]  /*03b0*/  FMNMX R2, R4, 255, PT ;  /* 0x437f000004027809 */ /* 0x001fc80003800000 */
[----:B------:R-:W-:Y:S01]  /*03c0*/  FMNMX R8, RZ, R2, !PT ;  /* 0x00000002ff087209 */ /* 0x000fe20007800000 */
[----:B-1----:R-:W-:-:S03]  /*03d0*/  IMAD.WIDE.U32 R2, R3, 0x4, R6 ;  /* 0x0000000403027825 */ /* 0x002fc600078e0006 */
[----:B------:R-:W0:Y:S02]  /*03e0*/  F2I.U32.TRUNC.NTZ R9, R8 ;  /* 0x0000000800097305 */ /* 0x000e24000020f000 */
[----:B0-----:R-:W-:Y:S01]  /*03f0*/  STG.E.U8 desc[UR4][R2.64+0x1], R9 ;  /* 0x0000010902007986 */ /* 0x001fe2000c101104 */
[----:B------:R-:W-:Y:S05]  /*0400*/  EXIT ;  /* 0x000000000000794d */ /* 0x000fea0003800000 */
.L_x_20:
[----:B------:R-:W0:Y:S01]  /*0410*/  LDCU.64 UR8, c[0x0][0x390] ;  /* 0x00007200ff0877ac */ /* 0x000e220008000a00 */
[----:B------:R-:W1:Y:S01]  /*0420*/  LDCU.64 UR10, c[0x0][0x3a0] ;  /* 0x00007400ff0a77ac */ /* 0x000e620008000a00 */
[----:B0-----:R-:W-:-:S05]  /*0430*/  IADD3 R8, P0, PT, R6, UR8, RZ ;  /* 0x0000000806087c10 */ /* 0x001fca000ff1e0ff */
[----:B------:R-:W-:Y:S01]  /*0440*/  IMAD.X R9, RZ, RZ, UR9, P0 ;  /* 0x00000009ff097e24 */ /* 0x000fe200080e06ff */
[----:B-1----:R-:W-:-:S04]  /*0450*/  IADD3 R10, P0, PT, R2, UR10, RZ ;  /* 0x0000000a020a7c10 */ /* 0x002fc8000ff1e0ff */
[----:B------:R-:W2:Y:S01]  /*0460*/  LDG.E.U8 R8, desc[UR4][R8.64] ;  /* 0x0000000408087981 */ /* 0x000ea2000c1e1100 */
[----:B------:R-:W-:-:S05]  /*0470*/  IMAD.X R11, RZ, RZ, UR11, P0 ;  /* 0x0000000bff0b7e24 */ /* 0x000fca00080e06ff */
[----:B------:R-:W3:Y:S01]  /*0480*/  LDG.E.U8 R10, desc[UR4][R10.64] ;  /* 0x000000040a0a7981 */ /* 0x000ee2000c1e1100 */
[----:B------:R-:W-:Y:S01]  /*0490*/  UMOV UR8, 0x76c8b439 ;  /* 0x76c8b43900087882 */ /* 0x000fe20000000000 */
[----:B------:R-:W-:Y:S01]  /*04a0*/  UMOV UR9, 0x3ff29fbe ;  /* 0x3ff29fbe00097882 */ /* 0x000fe20000000000 */
[----:B------:R-:W-:Y:S02]  /*04b0*/  IMAD R3, R3, UR6, R0 ;  /* 0x0000000603037c24 */ /* 0x000fe4000f8e0200 */
[----:B--2---:R-:W-:-:S04]  /*04c0*/  VIADD R2, R8, 0xfffffff0 ;  /* 0xfffffff008027836 */ /* 0x004fc80000000000 */
[----:B------:R-:W0:Y:S01]  /*04d0*/  I2F.F64 R4, R2 ;  /* 0x0000000200047312 */ /* 0x000e220000201c00 */
[----:B---3--:R-:W-:-:S07]  /*04e0*/  IADD3 R12, PT, PT, R10, -0x80, RZ ;  /* 0xffffff800a0c7810 */ /* 0x008fce0007ffe0ff */
[----:B------:R-:W1:Y:S01]  /*04f0*/  I2F.F64 R6, R12 ;  /* 0x0000000c00067312 */ /* 0x000e620000201c00 */
[----:B0-----:R-:W-:Y:S01]  /*0500*/  DFMA R4, R4, UR8, RZ ;  /* 0x0000000804047c2b */ /* 0x001fe200080000ff */
[----:B------:R-:W-:Y:S01]  /*0510*/  UMOV UR8, 0x4bc6a7f0 ;  /* 0x4bc6a7f000087882 */ /* 0x000fe20000000000 */
[----:B------:R-:W-:-:S06]  /*0520*/  UMOV UR9, 0x3ff98937 ;  /* 0x3ff9893700097882 */ /* 0x000fcc0000000000 */
[----:B-1----:R-:W-:Y:S01]  /*0530*/  DFMA R4, R6, UR8, R4 ;  /* 0x0000000806047c2b */ /* 0x002fe20008000004 */
[----:B------:R-:W0:Y:S09]  /*0540*/  LDC.64 R6, c[0x0][0x3a8] ;  /* 0x0000ea00ff067b82 */ /* 0x000e320000000a00 */
[----:B------:R-:W1:Y:S02]  /*0550*/  F2F.F32.F64 R4, R4 ;  /* 0x0000000400047310 */ /* 0x000e640000301000 */
[----:B-1----:R-:W-:Y:S01]  /*0560*/  FMNMX R8, R4, 255, PT ;  /* 0x437f000004087809 */ /* 0x002fe20003800000 */
[----:B0-----:R-:W-:-:S03]  /*0570*/  IMAD.WIDE.U32 R6, R3, 0x4, R6 ;  /* 0x0000000403067825 */ /* 0x001fc600078e0006 */
[----:B------:R-:W-:-:S04]  /*0580*/  FMNMX R8, RZ, R8, !PT ;  /* 0x00000008ff087209 */ /* 0x000fc80007800000 */
[----:B------:R-:W0:Y:S02]  /*0590*/  F2I.U32.TRUNC.NTZ R9, R8 ;  /* 0x0000000800097305 */ /* 0x000e24000020f000 */
[----:B0-----:R-:W-:Y:S01]  /*05a0*/  STG.E.U8 desc[UR4][R6.64], R9 ;  /* 0x0000000906007986 */ /* 0x001fe2000c101104 */
[----:B------:R-:W-:Y:S05]  /*05b0*/  EXIT ;  /* 0x000000000000794d */ /* 0x000fea0003800000 */
.L_x_1:
[----:B------:R-:W-:-:S05]  /*05c0*/  IMAD.MOV.U32 R5, RZ, RZ, -0x3 ;  /* 0xfffffffdff057424 */ /* 0x000fca00078e00ff */
[----:B------:R-:W-:-:S05]  /*05d0*/  VIADDMNMX.U32 R4, R4, R5, 0x2, PT ;  /* 0x0000000204047446 */ /* 0x000fca0003800005 */
[----:B------:R-:W-:-:S04]  /*05e0*/  IMAD.SHL.U32 R7, R4, 0x4, RZ ;  /* 0x0000000404077824 */ /* 0x000fc800078e00ff */
[----:B------:R-:W0:Y:S02]  /*05f0*/  LDC R4, c[0x2][R7+0xc] ;  /* 0x0080030007047b82 */ /* 0x000e240000000800 */
[----:B0-----:R-:W-:-:S04]  /*0600*/  SHF.R.S32.HI R5, RZ, 0x1f, R4 ;  /* 0x0000001fff057819 */ /* 0x001fc80000011404 */
.L_x_23:
[----:B------:R-:W-:Y:S05]  /*0610*/  BRX R4 -0x620                                    (*"BRANCH_TARGETS .L_x_24,.L_x_25,.L_x_22"*) ;  /* 0xfffffff804787949 */ /* 0x000fea000383ffff */
.L_x_25:
[----:B------:R-:W0:Y:S01]  /*0620*/  LDC.64 R4, c[0x0][0x3a8] ;  /* 0x0000ea00ff047b82 */ /* 0x000e220000000a00 */
[----:B------:R-:W-:Y:S02]  /*0630*/  IMAD R3, R3, UR6, R0 ;  /* 0x0000000603037c24 */ /* 0x000fe4000f8e0200 */
[----:B------:R-:W-:Y:S02]  /*0640*/  HFMA2 R2, -RZ, RZ, 0, 1.5199184417724609375e-05 ;  /* 0x000000ffff027431 */ /* 0x000fe400000001ff */
[----:B0-----:R-:W-:-:S05]  /*0650*/  IMAD.WIDE.U32 R4, R3, 0x4, R4 ;  /* 0x0000000403047825 */ /* 0x001fca00078e0004 */
[----:B------:R-:W-:Y:S01]  /*0660*/  STG.E.U8 desc[UR4][R4.64+0x3], R2 ;  /* 0x0000030204007986 */ /* 0x000fe2000c101104 */
[----:B------:R-:W-:Y:S05]  /*0670*/  EXIT ;  /* 0x000000000000794d */ /* 0x000fea0003800000 */
.L_x_24:
[----:B------:R-:W0:Y:S02]  /*0680*/  LDCU.128 UR8, c[0x0][0x390] ;  /* 0x00007200ff0877ac */ /* 0x000e240008000c00 */
[----:B0-----:R-:W-:-:S05]  /*0690*/  IADD3 R10, P0, PT, R2, UR10, RZ ;  /* 0x0000000a020a7c10 */ /* 0x001fca000ff1e0ff */
[----:B------:R-:W-:Y:S01]  /*06a0*/  IMAD.X R11, RZ, RZ, UR11, P0 ;  /* 0x0000000bff0b7e24 */ /* 0x000fe200080e06ff */
[----:B------:R-:W-:-:S04]  /*06b0*/  IADD3 R8, P0, PT, R6, UR8, RZ ;  /* 0x0000000806087c10 */ /* 0x000fc8000ff1e0ff */
[----:B------:R-:W2:Y:S01]  /*06c0*/  LDG.E.U8 R10, desc[UR4][R10.64] ;  /* 0x000000040a0a7981 */ /* 0x000ea2000c1e1100 */
[----:B------:R-:W-:-:S05]  /*06d0*/  IMAD.X R9, RZ, RZ, UR9, P0 ;  /* 0x00000009ff097e24 */ /* 0x000fca00080e06ff */
[----:B------:R-:W3:Y:S01]  /*06e0*/  LDG.E.U8 R8, desc[UR4][R8.64] ;  /* 0x0000000408087981 */ /* 0x000ee2000c1e1100 */
[----:B------:R-:W-:Y:S01]  /*06f0*/  UMOV UR8, 0xe5604189 ;  /* 0xe560418900087882 */ /* 0x000fe20000000000 */
[----:B------:R-:W-:Y:S01]  /*0700*/  UMOV UR9, 0x400022d0 ;  /* 0x400022d000097882 */ /* 0x000fe20000000000 */
[----:B------:R-:W-:Y:S01]  /*0710*/  IMAD R3, R3, UR6, R0 ;  /* 0x0000000603037c24 */ /* 0x000fe2000f8e0200 */
[----:B--2---:R-:W-:-:S04]  /*0720*/  IADD3 R12, PT, PT, R10, -0x80, RZ ;  /* 0xffffff800a0c7810 */ /* 0x004fc80007ffe0ff */
[----:B------:R-:W0:Y:S01]  /*0730*/  I2F.F64 R6, R12 ;  /* 0x0000000c00067312 */ /* 0x000e220000201c00 */
[----:B---3--:R-:W-:-:S07]  /*0740*/  VIADD R2, R8, 0xfffffff0 ;  /* 0xfffffff008027836 */ /* 0x008fce0000000000 */
[----:B------:R-:W1:Y:S01]  /*0750*/  I2F.F64 R4, R2 ;  /* 0x0000000200047312 */ /* 0x000e620000201c00 */
[----:B0-----:R-:W-:Y:S01]  /*0760*/  DMUL R6, R6, UR8 ;  /* 0x0000000806067c28 */ /* 0x001fe20008000000 */
[----:B------:R-:W-:Y:S01]  /*0770*/  UMOV UR8, 0x76c8b439 ;  /* 0x76c8b43900087882 */ /* 0x000fe20000000000 */
[----:B------:R-:W-:-:S06]  /*0780*/  UMOV UR9, 0x3ff29fbe ;  /* 0x3ff29fbe00097882 */ /* 0x000fcc0000000000 */
[----:B-1----:R-:W-:Y:S02]  /*0790*/  DFMA R4, R4, UR8, R6 ;  /* 0x0000000804047c2b */ /* 0x002fe40008000006 */
[----:B------:R-:W0:Y:S06]  /*07a0*/  LDC.64 R6, c[0x0][0x3a8] ;  /* 0x0000ea00ff067b82 */ /* 0x000e2c0000000a00 */
[----:B------:R-:W-:-:S10]  /*07b0*/  DADD R4, RZ, R4 ;  /* 0x00000000ff047229 */ /* 0x000fd40000000004 */
[----:B------:R-:W1:Y:S01]  /*07c0*/  F2F.F32.F64 R4, R4 ;  /* 0x0000000400047310 */ /* 0x000e620000301000 */
[----:B0-----:R-:W-:Y:S01]  /*07d0*/  IMAD.WIDE.U32 R6, R3, 0x4, R6 ;  /* 0x0000000403067825 */ /* 0x001fe200078e0006 */
[----:B-1----:R-:W-:-:S04]  /*07e0*/  FMNMX R8, R4, 255, PT ;  /* 0x437f000004087809 */ /* 0x002fc80003800000 */
[----:B------:R-:W-:-:S04]  /*07f0*/  FMNMX R8, RZ, R8, !PT ;  /* 0x00000008ff087209 */ /* 0x000fc80007800000 */
[----:B------:R-:W0:Y:S02]  /*0800*/  F2I.U32.TRUNC.NTZ R9, R8 ;  /* 0x0000000800097305 */ /* 0x000e24000020f000 */
[----:B0-----:R0:W-:Y:S02]  /*0810*/  STG.E.U8 desc[UR4][R6.64+0x2], R9 ;  /* 0x0000020906007986 */ /* 0x0011e4000c101104 */
.L_x_22:
[----:B------:R-:W-:Y:S05]  /*0820*/  BSYNC.RECONVERGENT B0 ;  /* 0x0000000000007941 */ /* 0x000fea0003800200 */
.L_x_0:
[----:B------:R-:W-:Y:S05]  /*0830*/  EXIT ;  /* 0x000000000000794d */ /* 0x000fea0003800000 */
.L_x_2:
[----:B------:R-:W-:-:S00]  /*0840*/  BRA `(.L_x_2) ;  /* 0xfffffffc00fc7947 */ /* 0x000fc0000383ffff */
[----:B------:R-:W-:-:S00]  /*0850*/  NOP ;  /* 0x0000000000007918 */ /* 0x000fc00000000000 */
        /* <DEDUP_REMOVED lines=10> */
.L_x_43:


//--------------------- .text._Z27CudaProcessAVFrameNV122RGBAiiiPhS_P6uchar4 --------------------------
	.section	.text._Z27CudaProcessAVFrameNV122RGBAiiiPhS_P6uchar4,"ax",@progbits
	.align	128
.text._Z27CudaProcessAVFrameNV122RGBAiiiPhS_P6uchar4:
        .type           _Z27CudaProcessAVFrameNV122RGBAiiiPhS_P6uchar4,@function
        .size           _Z27CudaProcessAVFrameNV122RGBAiiiPhS_P6uchar4,(.L_x_44 - _Z27CudaProcessAVFrameNV122RGBAiiiPhS_P6uchar4)
        .other          _Z27CudaProcessAVFrameNV122RGBAiiiPhS_P6uchar4,@"STO_CUDA_ENTRY STV_DEFAULT"
_Z27CudaProcessAVFrameNV122RGBAiiiPhS_P6uchar4:
        /* <DEDUP_REMOVED lines=17> */
[----:B------:R-:W2:Y:S03]  /*0110*/  LDCU.64 UR4, c[0x0][0x358] ;  /* 0x00006b00ff0477ac */ /* 0x000ea60008000a00 */
[----:B-1----:R-:W-:Y:S02]  /*0120*/  IMAD R2, R2, UR7, RZ ;  /* 0x0000000702027c24 */ /* 0x002fe4000f8e02ff */
[----:B------:R-:W-:-:S03]  /*0130*/  IMAD R8, R3, UR7, R0 ;  /* 0x0000000703087c24 */ /* 0x000fc6000f8e0200 */
[----:B------:R-:W-:-:S05]  /*0140*/  LOP3.LUT R5, R2, 0xfffffffe, RZ, 0xc0, !PT ;  /* 0xfffffffe02057812 */ /* 0x000fca00078ec0ff */
[----:B------:R-:W-:Y:S01]  /*0150*/  IMAD.IADD R5, R0, 0x1, R5 ;  /* 0x0000000100057824 */ /* 0x000fe200078e0205 */
[----:B0-----:R-:W-:-:S04]  /*0160*/  ISETP.GT.AND P0, PT, R4, 0x2, PT ;  /* 0x000000020400780c */ /* 0x001fc80003f04270 */
[----:B------:R-:W-:-:S09]  /*0170*/  LOP3.LUT R10, R5, 0xfffffffe, RZ, 0xc0, !PT ;  /* 0xfffffffe050a7812 */ /* 0x000fd200078ec0ff */
[----:B--2---:R-:W-:Y:S05]  /*0180*/  @P0 BRA `(.L_x_4) ;  /* 0x0000000400000947 */ /* 0x004fea0003800000 */
[----:B------:R-:W-:-:S05]  /*0190*/  IMAD.MOV.U32 R5, RZ, RZ, -0x1 ;  /* 0xffffffffff057424 */ /* 0x000fca00078e00ff */
[----:B------:R-:W-:-:S05]  /*01a0*/  VIADDMNMX.U32 R4, R4, R5, 0x2, PT ;  /* 0x0000000204047446 */ /* 0x000fca0003800005 */
[----:B------:R-:W-:-:S04]  /*01b0*/  IMAD.SHL.U32 R2, R4, 0x4, RZ ;  /* 0x0000000404027824 */ /* 0x000fc800078e00ff */
[----:B------:R-:W0:Y:S02]  /*01c0*/  LDC R4, c[0x2][R2] ;  /* 0x0080000002047b82 */ /* 0x000e240000000800 */
[----:B0-----:R-:W-:-:S04]  /*01d0*/  SHF.R.S32.HI R5, RZ, 0x1f, R4 ;  /* 0x0000001fff057819 */ /* 0x001fc80000011404 */
.L_x_27:
[----:B------:R-:W-:Y:S05]  /*01e0*/  BRX R4 -0x1f0                                    (*"BRANCH_TARGETS .L_x_28,.L_x_29,.L_x_30"*) ;  /* 0xfffffffc04847949 */ /* 0x000fea000383ffff */
.L_x_29:
[----:B------:R-:W0:Y:S02]  /*01f0*/  LDCU.128 UR8, c[0x0][0x390] ;  /* 0x00007200ff0877ac */ /* 0x000e240008000c00 */
[----:B0-----:R-:W-:-:S04]  /*0200*/  IADD3 R6, P0, PT, R10, UR10, RZ ;  /* 0x0000000a0a067c10 */ /* 0x001fc8000ff1e0ff */
[----:B------:R-:W-:Y:S02]  /*0210*/  IADD3.X R7, PT, PT, RZ, UR11, RZ, P0, !PT ;  /* 0x0000000bff077c10 */ /* 0x000fe400087fe4ff */
[----:B------:R-:W-:-:S03]  /*0220*/  IADD3 R12, P0, PT, R8, UR8, RZ ;  /* 0x00000008080c7c10 */ /* 0x000fc6000ff1e0ff */
[----:B------:R-:W2:Y:S02]  /*0230*/  LDG.E.U8 R2, desc[UR4][R6.64] ;  /* 0x0000000406027981 */ /* 0x000ea4000c1e1100 */
[----:B------:R-:W-:Y:S02]  /*0240*/  IMAD.X R13, RZ, RZ, UR9, P0 ;  /* 0x00000009ff0d7e24 */ /* 0x000fe400080e06ff */
[----:B------:R0:W3:Y:S04]  /*0250*/  LDG.E.U8 R10, desc[UR4][R6.64+0x1] ;  /* 0x00000104060a7981 */ /* 0x0000e8000c1e1100 */
[----:B------:R-:W4:Y:S01]  /*0260*/  LDG.E.U8 R12, desc[UR4][R12.64] ;  /* 0x000000040c0c7981 */ /* 0x000f22000c1e1100 */
[----:B------:R-:W-:Y:S01]  /*0270*/  UMOV UR8, 0x2b020c4a ;  /* 0x2b020c4a00087882 */ /* 0x000fe20000000000 */
[----:B------:R-:W-:Y:S01]  /*0280*/  UMOV UR9, 0x3fd91687 ;  /* 0x3fd9168700097882 */ /* 0x000fe20000000000 */
[----:B0-----:R-:W0:Y:S01]  /*0290*/  LDC.64 R6, c[0x0][0x3a0] ;  /* 0x0000e800ff067b82 */ /* 0x001e220000000a00 */
[----:B------:R-:W-:-:S02]  /*02a0*/  IMAD R3, R3, UR6, R0 ;  /* 0x0000000603037c24 */ /* 0x000fc4000f8e0200 */
[----:B--2---:R-:W-:-:S04]  /*02b0*/  VIADD R14, R2, 0xffffff80 ;  /* 0xffffff80020e7836 */ /* 0x004fc80000000000 */
[----:B------:R-:W1:Y:S01]  /*02c0*/  I2F.F64 R8, R14 ;  /* 0x0000000e00087312 */ /* 0x000e620000201c00 */
[----:B----4-:R-:W-:Y:S01]  /*02d0*/  VIADD R2, R12, 0xfffffff0 ;  /* 0xfffffff00c027836 */ /* 0x010fe20000000000 */
[----:B---3--:R-:W-:-:S06]  /*02e0*/  IADD3 R10, PT, PT, R10, -0x80, RZ ;  /* 0xffffff800a0a7810 */ /* 0x008fcc0007ffe0ff */
[----:B------:R-:W2:Y:S01]  /*02f0*/  I2F.F64 R4, R2 ;  /* 0x0000000200047312 */ /* 0x000ea20000201c00 */
[----:B-1----:R-:W-:-:S07]  /*0300*/  DMUL R8, R8, -UR8 ;  /* 0x8000000808087c28 */ /* 0x002fce0008000000 */
[----:B------:R-:W1:Y:S01]  /*0310*/  I2F.F64 R10, R10 ;  /* 0x0000000a000a7312 */ /* 0x000e620000201c00 */
[----:B------:R-:W-:Y:S01]  /*0320*/  UMOV UR8, 0x76c8b439 ;  /* 0x76c8b43900087882 */ /* 0x000fe20000000000 */
[----:B------:R-:W-:Y:S02]  /*0330*/  UMOV UR9, 0x3ff29fbe ;  /* 0x3ff29fbe00097882 */ /* 0x000fe40000000000 */
[----:B--2---:R-:W-:Y:S01]  /*0340*/  DFMA R4, R4, UR8, R8 ;  /* 0x0000000804047c2b */ /* 0x004fe20008000008 */
[----:B------:R-:W-:Y:S01]  /*0350*/  UMOV UR8, 0x9374bc6a ;  /* 0x9374bc6a00087882 */ /* 0x000fe20000000000 */
[----:B------:R-:W-:-:S06]  /*0360*/  UMOV UR9, 0x3fea0418 ;  /* 0x3fea041800097882 */ /* 0x000fcc0000000000 */
[----:B-1----:R-:W-:-:S10]  /*0370*/  DFMA R4, R10, -UR8, R4 ;  /* 0x800000080a047c2b */ /* 0x002fd40008000004 */
[----:B------:R-:W1:Y:S02]  /*0380*/  F2F.F32.F64 R4, R4 ;  /* 0x0000000400047310 */ /* 0x000e640000301000 */
[----:B-1----:R-:W-:-:S04]  /*0390*/  FMNMX R2, R4, 255, PT ;  /* 0x437f000004027809 */ /* 0x002fc80003800000 */
[----:B------:R-:W-:-:S04]  /*03a0*/  FMNMX R8, RZ, R2, !PT ;  /* 0x00000002ff087209 */ /* 0x000fc80007800000 */
[----:B------:R-:W1:Y:S01]  /*03b0*/  F2I.U32.TRUNC.NTZ R9, R8 ;  /* 0x0000000800097305 */ /* 0x000e62000020f000 */
[----:B0-----:R-:W-:-:S05]  /*03c0*/  IMAD.WIDE.U32 R2, R3, 0x4, R6 ;  /* 0x0000000403027825 */ /* 0x001fca00078e0006 */
[----:B-1----:R-:W-:Y:S01]  /*03d0*/  STG.E.U8 desc[UR4][R2.64+0x1], R9 ;  /* 0x0000010902007986 */ /* 0x002fe2000c101104 */
[----:B------:R-:W-:Y:S05]  /*03e0*/  EXIT ;  /* 0x000000000000794d */ /* 0x000fea0003800000 */
.L_x_28:
        /* <DEDUP_REMOVED lines=26> */
.L_x_4:
[----:B------:R-:W-:-:S05]  /*0590*/  IMAD.MOV.U32 R5, RZ, RZ, -0x3 ;  /* 0xfffffffdff057424 */ /* 0x000fca00078e00ff */
[----:B------:R-:W-:-:S04]  /*05a0*/  VIADDMNMX.U32 R4, R4, R5, 0x2, PT ;  /* 0x0000000204047446 */ /* 0x000fc80003800005 */
[----:B------:R-:W-:-:S04]  /*05b0*/  SHF.L.U32 R2, R4, 0x2, RZ ;  /* 0x0000000204027819 */ /* 0x000fc800000006ff */
[----:B------:R-:W0:Y:S02]  /*05c0*/  LDC R4, c[0x2][R2+0xc] ;  /* 0x0080030002047b82 */ /* 0x000e240000000800 */
[----:B0-----:R-:W-:-:S04]  /*05d0*/  SHF.R.S32.HI R5, RZ, 0x1f, R4 ;  /* 0x0000001fff057819 */ /* 0x001fc80000011404 */
.L_x_31:
[----:B------:R-:W-:Y:S05]  /*05e0*/  BRX R4 -0x5f0                                    (*"BRANCH_TARGETS .L_x_32,.L_x_33,.L_x_30"*) ;  /* 0xfffffff804847949 */ /* 0x000fea000383ffff */
.L_x_33:
[----:B------:R-:W0:Y:S01]  /*05f0*/  LDC.64 R4, c[0x0][0x3a0] ;  /* 0x0000e800ff047b82 */ /* 0x000e220000000a00 */
[----:B------:R-:W-:-:S04]  /*0600*/  IMAD R3, R3, UR6, R0 ;  /* 0x0000000603037c24 */ /* 0x000fc8000f8e0200 */
[----:B0-----:R-:W-:-:S05]  /*0610*/  IMAD.WIDE.U32 R4, R3, 0x4, R4 ;  /* 0x0000000403047825 */ /* 0x001fca00078e0004 */
[----:B------:R-:W-:Y:S01]  /*0620*/  STG.E.U8 desc[UR4][R4.64+0x3], RZ ;  /* 0x000003ff04007986 */ /* 0x000fe2000c101104 */
[----:B------:R-:W-:Y:S05]  /*0630*/  EXIT ;  /* 0x000000000000794d */ /* 0x000fea0003800000 */
.L_x_32:
        /* <DEDUP_REMOVED lines=26> */
.L_x_30:
[----:B------:R-:W-:Y:S05]  /*07e0*/  BSYNC.RECONVERGENT B0 ;  /* 0x0000000000007941 */ /* 0x000fea0003800200 */
.L_x_3:
[----:B------:R-:W-:Y:S05]  /*07f0*/  EXIT ;  /* 0x000000000000794d */ /* 0x000fea0003800000 */
.L_x_5:
        /* <DEDUP_REMOVED lines=16> */
.L_x_44:


//--------------------- .text._Z26CudaProcessAVFrameNV122RGBiiiPhS_P6uchar3 --------------------------
	.section	.text._Z26CudaProcessAVFrameNV122RGBiiiPhS_P6uchar3,"ax",@progbits
	.align	128
.text._Z26CudaProcessAVFrameNV122RGBiiiPhS_P6uchar3:
        .type           _Z26CudaProcessAVFrameNV122RGBiiiPhS_P6uchar3,@function
        .size           _Z26CudaProcessAVFrameNV122RGBiiiPhS_P6uchar3,(.L_x_45 - _Z26CudaProcessAVFrameNV122RGBiiiPhS_P6uchar3)
        .other          _Z26CudaProcessAVFrameNV122RGBiiiPhS_P6uchar3,@"STO_CUDA_ENTRY STV_DEFAULT"
_Z26CudaProcessAVFrameNV122RGBiiiPhS_P6uchar3:
        /* <DEDUP_REMOVED lines=16> */
[----:B------:R-:W2:Y:S04]  /*0100*/  LDCU.64 UR4, c[0x0][0x358] ;  /* 0x00006b00ff0477ac */ /* 0x000ea80008000a00 */
[----:B-1----:R-:W-:Y:S02]  /*0110*/  IMAD R2, R2, UR7, RZ ;  /* 0x0000000702027c24 */ /* 0x002fe4000f8e02ff */
[----:B------:R-:W-:-:S03]  /*0120*/  IMAD R8, R3, UR7, R0 ;  /* 0x0000000703087c24 */ /* 0x000fc6000f8e0200 */
[----:B------:R-:W-:-:S05]  /*0130*/  LOP3.LUT R5, R2, 0xfffffffe, RZ, 0xc0, !PT ;  /* 0xfffffffe02057812 */ /* 0x000fca00078ec0ff */
[----:B------:R-:W-:Y:S01]  /*0140*/  IMAD.IADD R5, R0, 0x1, R5 ;  /* 0x0000000100057824 */ /* 0x000fe200078e0205 */
[----:B0-----:R-:W-:-:S04]  /*0150*/  ISETP.NE.AND P0, PT, R4, 0x3, PT ;  /* 0x000000030400780c */ /* 0x001fc80003f05270 */
[----:B------:R-:W-:-:S09]  /*0160*/  LOP3.LUT R5, R5, 0xfffffffe, RZ, 0xc0, !PT ;  /* 0xfffffffe05057812 */ /* 0x000fd200078ec0ff */
[----:B--2---:R-:W-:Y:S05]  /*0170*/  @!P0 BRA `(.L_x_6) ;  /* 0x0000000000f88947 */ /* 0x004fea0003800000 */
[----:B------:R-:W-:-:S13]  /*0180*/  ISETP.NE.AND P0, PT, R4, 0x2, PT ;  /* 0x000000020400780c */ /* 0x000fda0003f05270 */
[----:B------:R-:W-:Y:S05]  /*0190*/  @!P0 BRA `(.L_x_7) ;  /* 0x0000000000708947 */ /* 0x000fea0003800000 */
[----:B------:R-:W-:-:S13]  /*01a0*/  ISETP.NE.AND P0, PT, R4, 0x1, PT ;  /* 0x000000010400780c */ /* 0x000fda0003f05270 */
[----:B------:R-:W-:Y:S05]  /*01b0*/  @P0 EXIT ;  /* 0x000000000000094d */ /* 0x000fea0003800000 */
        /* <DEDUP_REMOVED lines=26> */
.L_x_7:
[----:B------:R-:W0:Y:S02]  /*0360*/  LDCU.128 UR8, c[0x0][0x390] ;  /* 0x00007200ff0877ac */ /* 0x000e240008000c00 */
[----:B0-----:R-:W-:-:S05]  /*0370*/  IADD3 R12, P0, PT, R5, UR10, RZ ;  /* 0x0000000a050c7c10 */ /* 0x001fca000ff1e0ff */
[----:B------:R-:W-:Y:S01]  /*0380*/  IMAD.X R13, RZ, RZ, UR11, P0 ;  /* 0x0000000bff0d7e24 */ /* 0x000fe200080e06ff */
[----:B------:R-:W-:-:S04]  /*0390*/  IADD3 R10, P0, PT, R8, UR8, RZ ;  /* 0x00000008080a7c10 */ /* 0x000fc8000ff1e0ff */
[----:B------:R-:W2:Y:S01]  /*03a0*/  LDG.E.U8 R2, desc[UR4][R12.64] ;  /* 0x000000040c027981 */ /* 0x000ea2000c1e1100 */
[----:B------:R-:W-:-:S03]  /*03b0*/  IMAD.X R11, RZ, RZ, UR9, P0 ;  /* 0x00000009ff0b7e24 */ /* 0x000fc600080e06ff */
[----:B------:R-:W3:Y:S04]  /*03c0*/  LDG.E.U8 R8, desc[UR4][R12.64+0x1] ;  /* 0x000001040c087981 */ /* 0x000ee8000c1e1100 */
[----:B------:R-:W4:Y:S01]  /*03d0*/  LDG.E.U8 R10, desc[UR4][R10.64] ;  /* 0x000000040a0a7981 */ /* 0x000f22000c1e1100 */
[----:B------:R-:W-:Y:S01]  /*03e0*/  UMOV UR8, 0x2b020c4a ;  /* 0x2b020c4a00087882 */ /* 0x000fe20000000000 */
[----:B------:R-:W-:Y:S01]  /*03f0*/  UMOV UR9, 0x3fd91687 ;  /* 0x3fd9168700097882 */ /* 0x000fe20000000000 */
[----:B------:R-:W-:Y:S02]  /*0400*/  IMAD R3, R3, UR6, R0 ;  /* 0x0000000603037c24 */ /* 0x000fe4000f8e0200 */
[----:B--2---:R-:W-:-:S04]  /*0410*/  VIADD R14, R2, 0xffffff80 ;  /* 0xffffff80020e7836 */ /* 0x004fc80000000000 */
[----:B------:R-:W0:Y:S01]  /*0420*/  I2F.F64 R6, R14 ;  /* 0x0000000e00067312 */ /* 0x000e220000201c00 */
[----:B----4-:R-:W-:Y:S01]  /*0430*/  IADD3 R2, PT, PT, R10, -0x10, RZ ;  /* 0xfffffff00a027810 */ /* 0x010fe20007ffe0ff */
[----:B---3--:R-:W-:-:S06]  /*0440*/  VIADD R8, R8, 0xffffff80 ;  /* 0xffffff8008087836 */ /* 0x008fcc0000000000 */
[----:B------:R-:W1:Y:S01]  /*0450*/  I2F.F64 R4, R2 ;  /* 0x0000000200047312 */ /* 0x000e620000201c00 */
[----:B0-----:R-:W-:-:S07]  /*0460*/  DMUL R6, R6, -UR8 ;  /* 0x8000000806067c28 */ /* 0x001fce0008000000 */
        /* <DEDUP_REMOVED lines=10> */
[----:B------:R-:W-:-:S04]  /*0510*/  FMNMX R2, RZ, R2, !PT ;  /* 0x00000002ff027209 */ /* 0x000fc80007800000 */
[----:B------:R-:W0:Y:S01]  /*0520*/  F2I.U32.TRUNC.NTZ R9, R2 ;  /* 0x0000000200097305 */ /* 0x000e22000020f000 */
[----:B-1----:R-:W-:-:S05]  /*0530*/  IMAD.WIDE.U32 R6, R3, 0x3, R6 ;  /* 0x0000000303067825 */ /* 0x002fca00078e0006 */
[----:B0-----:R-:W-:Y:S01]  /*0540*/  STG.E.U8 desc[UR4][R6.64+0x1], R9 ;  /* 0x0000010906007986 */ /* 0x001fe2000c101104 */
[----:B------:R-:W-:Y:S05]  /*0550*/  EXIT ;  /* 0x000000000000794d */ /* 0x000fea0003800000 */
.L_x_6:
        /* <DEDUP_REMOVED lines=25> */
[----:B0-----:R-:W-:Y:S01]  /*06f0*/  STG.E.U8 desc[UR4][R6.64+0x2], R9 ;  /* 0x0000020906007986 */ /* 0x001fe2000c101104 */
[----:B------:R-:W-:Y:S05]  /*0700*/  EXIT ;  /* 0x000000000000794d */ /* 0x000fea0003800000 */
.L_x_8:
        /* <DEDUP_REMOVED lines=15> */
.L_x_45:


//--------------------- .text._Z19CudaProcessNV122RGBiiiPhP6uchar3 --------------------------
	.section	.text._Z19CudaProcessNV122RGBiiiPhP6uchar3,"ax",@progbits
	.align	128
.text._Z19CudaProcessNV122RGBiiiPhP6uchar3:
        .type           _Z19CudaProcessNV122RGBiiiPhP6uchar3,@function
        .size           _Z19CudaProcessNV122RGBiiiPhP6uchar3,(.L_x_46 - _Z19CudaProcessNV122RGBiiiPhP6uchar3)
        .other          _Z19CudaProcessNV122RGBiiiPhP6uchar3,@"STO_CUDA_ENTRY STV_DEFAULT"
_Z19CudaProcessNV122RGBiiiPhP6uchar3:
        /* <DEDUP_REMOVED lines=14> */
[----:B------:R-:W1:Y:S01]  /*00e0*/  LDC R4, c[0x0][0x388] ;  /* 0x0000e200ff047b82 */ /* 0x000e620000000800 */
[----:B------:R-:W-:Y:S01]  /*00f0*/  SHF.R.U32.HI R2, RZ, 0x1, R3 ;  /* 0x00000001ff027819 */ /* 0x000fe20000011603 */
[----:B------:R-:W2:Y:S04]  /*0100*/  LDCU.64 UR4, c[0x0][0x358] ;  /* 0x00006b00ff0477ac */ /* 0x000ea80008000a00 */
[----:B-1----:R-:W-:-:S05]  /*0110*/  IMAD R2, R2, R4, RZ ;  /* 0x0000000402027224 */ /* 0x002fca00078e02ff */
[----:B------:R-:W-:Y:S01]  /*0120*/  LOP3.LUT R5, R2, 0xfffffffe, RZ, 0xc0, !PT ;  /* 0xfffffffe02057812 */ /* 0x000fe200078ec0ff */
[----:B------:R-:W-:Y:S01]  /*0130*/  IMAD R2, R3, R4, R0 ;  /* 0x0000000403027224 */ /* 0x000fe200078e0200 */
[----:B0-----:R-:W-:-:S03]  /*0140*/  ISETP.NE.AND P0, PT, R6, 0x3, PT ;  /* 0x000000030600780c */ /* 0x001fc60003f05270 */
[----:B------:R-:W-:-:S05]  /*0150*/  IMAD.IADD R5, R0, 0x1, R5 ;  /* 0x0000000100057824 */ /* 0x000fca00078e0205 */
[----:B------:R-:W-:-:S05]  /*0160*/  LOP3.LUT R5, R5, 0xfffffffe, RZ, 0xc0, !PT ;  /* 0xfffffffe05057812 */ /* 0x000fca00078ec0ff */
[----:B--2---:R-:W-:Y:S05]  /*0170*/  @!P0 BRA `(.L_x_9) ;  /* 0x0000000400108947 */ /* 0x004fea0003800000 */
[----:B------:R-:W-:-:S13]  /*0180*/  ISETP.NE.AND P0, PT, R6, 0x2, PT ;  /* 0x000000020600780c */ /* 0x000fda0003f05270 */
[----:B------:R-:W-:Y:S05]  /*0190*/  @!P0 BRA `(.L_x_10) ;  /* 0x0000000000788947 */ /* 0x000fea0003800000 */
[----:B------:R-:W-:-:S13]  /*01a0*/  ISETP.NE.AND P0, PT, R6, 0x1, PT ;  /* 0x000000010600780c */ /* 0x000fda0003f05270 */
[----:B------:R-:W-:Y:S05]  /*01b0*/  @P0 EXIT ;  /* 0x000000000000094d */ /* 0x000fea0003800000 */
[----:B------:R-:W0:Y:S01]  /*01c0*/  LDCU.64 UR8, c[0x0][0x390] ;  /* 0x00007200ff0877ac */ /* 0x000e220008000a00 */
[----:B------:R-:W-:-:S04]  /*01d0*/  IMAD R5, R4, UR7, R5 ;  /* 0x0000000704057c24 */ /* 0x000fc8000f8e0205 */
[----:B------:R-:W-:Y:S01]  /*01e0*/  VIADD R5, R5, 0x1 ;  /* 0x0000000105057836 */ /* 0x000fe20000000000 */
[----:B0-----:R-:W-:-:S04]  /*01f0*/  IADD3 R8, P0, PT, R2, UR8, RZ ;  /* 0x0000000802087c10 */ /* 0x001fc8000ff1e0ff */
[----:B------:R-:W-:Y:S02]  /*0200*/  IADD3.X R9, PT, PT, RZ, UR9, RZ, P0, !PT ;  /* 0x00000009ff097c10 */ /* 0x000fe400087fe4ff */
[----:B------:R-:W-:-:S03]  /*0210*/  IADD3 R10, P0, PT, R5, UR8, RZ ;  /* 0x00000008050a7c10 */ /* 0x000fc6000ff1e0ff */
[----:B------:R-:W2:Y:S02]  /*0220*/  LDG.E.U8 R8, desc[UR4][R8.64] ;  /* 0x0000000408087981 */ /* 0x000ea4000c1e1100 */
        /* <DEDUP_REMOVED lines=21> */
.L_x_10:
[----:B------:R-:W0:Y:S01]  /*0380*/  LDCU.64 UR8, c[0x0][0x390] ;  /* 0x00007200ff0877ac */ /* 0x000e220008000a00 */
[----:B------:R-:W-:-:S05]  /*0390*/  IMAD R4, R4, UR7, R5 ;  /* 0x0000000704047c24 */ /* 0x000fca000f8e0205 */
[C---:B0-----:R-:W-:Y:S01]  /*03a0*/  IADD3 R8, P0, PT, R4.reuse, UR8, RZ ;  /* 0x0000000804087c10 */ /* 0x041fe2000ff1e0ff */
[----:B------:R-:W-:-:S04]  /*03b0*/  VIADD R4, R4, 0x1 ;  /* 0x0000000104047836 */ /* 0x000fc80000000000 */
[----:B------:R-:W-:Y:S01]  /*03c0*/  IMAD.X R9, RZ, RZ, UR9, P0 ;  /* 0x00000009ff097e24 */ /* 0x000fe200080e06ff */
[----:B------:R-:W-:-:S04]  /*03d0*/  IADD3 R10, P0, PT, R2, UR8, RZ ;  /* 0x00000008020a7c10 */ /* 0x000fc8000ff1e0ff */
[----:B------:R-:W2:Y:S01]  /*03e0*/  LDG.E.U8 R8, desc[UR4][R8.64] ;  /* 0x0000000408087981 */ /* 0x000ea2000c1e1100 */
[----:B------:R-:W-:Y:S02]  /*03f0*/  IADD3.X R11, PT, PT, RZ, UR9, RZ, P0, !PT ;  /* 0x00000009ff0b7c10 */ /* 0x000fe400087fe4ff */
[----:B------:R-:W-:-:S03]  /*0400*/  IADD3 R12, P0, PT, R4, UR8, RZ ;  /* 0x00000008040c7c10 */ /* 0x000fc6000ff1e0ff */
        /* <DEDUP_REMOVED lines=8> */
[----:B---3--:R-:W-:-:S07]  /*0490*/  IADD3 R2, PT, PT, R10, -0x10, RZ ;  /* 0xfffffff00a027810 */ /* 0x008fce0007ffe0ff */
[----:B------:R-:W1:Y:S01]  /*04a0*/  I2F.F64 R4, R2 ;  /* 0x0000000200047312 */ /* 0x000e620000201c00 */
[----:B----4-:R-:W-:Y:S01]  /*04b0*/  VIADD R8, R12, 0xffffff80 ;  /* 0xffffff800c087836 */ /* 0x010fe20000000000 */
        /* <DEDUP_REMOVED lines=9> */
[----:B------:R-:W0:Y:S01]  /*0550*/  F2F.F32.F64 R4, R4 ;  /* 0x0000000400047310 */ /* 0x000e220000301000 */
[----:B-1----:R-:W-:Y:S01]  /*0560*/  IMAD.WIDE.U32 R6, R3, 0x3, R6 ;  /* 0x0000000303067825 */ /* 0x002fe200078e0006 */
[----:B0-----:R-:W-:-:S04]  /*0570*/  FMNMX R2, R4, 255, PT ;  /* 0x437f000004027809 */ /* 0x001fc80003800000 */
[----:B------:R-:W-:-:S04]  /*0580*/  FMNMX R2, RZ, R2, !PT ;  /* 0x00000002ff027209 */ /* 0x000fc80007800000 */
[----:B------:R-:W0:Y:S02]  /*0590*/  F2I.U32.TRUNC.NTZ R9, R2 ;  /* 0x0000000200097305 */ /* 0x000e24000020f000 */
[----:B0-----:R-:W-:Y:S01]  /*05a0*/  STG.E.U8 desc[UR4][R6.64+0x1], R9 ;  /* 0x0000010906007986 */ /* 0x001fe2000c101104 */
[----:B------:R-:W-:Y:S05]  /*05b0*/  EXIT ;  /* 0x000000000000794d */ /* 0x000fea0003800000 */
.L_x_9:
[----:B------:R-:W0:Y:S01]  /*05c0*/  LDCU.64 UR8, c[0x0][0x390] ;  /* 0x00007200ff0877ac */ /* 0x000e220008000a00 */
[----:B------:R-:W-:-:S05]  /*05d0*/  IMAD R4, R4, UR7, R5 ;  /* 0x0000000704047c24 */ /* 0x000fca000f8e0205 */
[----:B0-----:R-:W-:-:S05]  /*05e0*/  IADD3 R10, P0, PT, R4, UR8, RZ ;  /* 0x00000008040a7c10 */ /* 0x001fca000ff1e0ff */
[----:B------:R-:W-:Y:S01]  /*05f0*/  IMAD.X R11, RZ, RZ, UR9, P0 ;  /* 0x00000009ff0b7e24 */ /* 0x000fe200080e06ff */
[----:B------:R-:W-:-:S04]  /*0600*/  IADD3 R8, P0, PT, R2, UR8, RZ ;  /* 0x0000000802087c10 */ /* 0x000fc8000ff1e0ff */
[----:B------:R-:W2:Y:S01]  /*0610*/  LDG.E.U8 R10, desc[UR4][R10.64] ;  /* 0x000000040a0a7981 */ /* 0x000ea2000c1e1100 */
[----:B------:R-:W-:-:S05]  /*0620*/  IADD3.X R9, PT, PT, RZ, UR9, RZ, P0, !PT ;  /* 0x00000009ff097c10 */ /* 0x000fca00087fe4ff */
        /* <DEDUP_REMOVED lines=21> */
.L_x_11:
        /* <DEDUP_REMOVED lines=16> */
.L_x_46:


//--------------------- .text._Z20CudaProcessNV122RGBAiiiPhP6uchar4 --------------------------
	.section	.text._Z20CudaProcessNV122RGBAiiiPhP6uchar4,"ax",@progbits
	.align	128
.text._Z20CudaProcessNV122RGBAiiiPhP6uchar4:
        .type           _Z20CudaProcessNV122RGBAiiiPhP6uchar4,@function
        .size           _Z20CudaProcessNV122RGBAiiiPhP6uchar4,(.L_x_47 - _Z20CudaProcessNV122RGBAiiiPhP6uchar4)
        .other          _Z20CudaProcessNV122RGBAiiiPhP6uchar4,@"STO_CUDA_ENTRY STV_DEFAULT"
_Z20CudaProcessNV122RGBAiiiPhP6uchar4:
        /* <DEDUP_REMOVED lines=16> */
[----:B------:R-:W2:Y:S01]  /*0100*/  LDCU.64 UR4, c[0x0][0x358] ;  /* 0x00006b00ff0477ac */ /* 0x000ea20008000a00 */
[----:B------:R-:W-:Y:S03]  /*0110*/  BSSY.RECONVERGENT B0, `(.L_x_12) ;  /* 0x0000074000007945 */ /* 0x000fe60003800200 */
[-C--:B-1----:R-:W-:Y:S02]  /*0120*/  IMAD R2, R2, R7.reuse, RZ ;  /* 0x0000000702027224 */ /* 0x082fe400078e02ff */
[----:B------:R-:W-:-:S03]  /*0130*/  IMAD R10, R3, R7, R0 ;  /* 0x00000007030a7224 */ /* 0x000fc600078e0200 */
[----:B------:R-:W-:Y:S02]  /*0140*/  LOP3.LUT R5, R2, 0xfffffffe, RZ, 0xc0, !PT ;  /* 0xfffffffe02057812 */ /* 0x000fe400078ec0ff */
[----:B0-----:R-:W-:-:S03]  /*0150*/  ISETP.GT.AND P0, PT, R4, 0x1, PT ;  /* 0x000000010400780c */ /* 0x001fc60003f04270 */
[----:B------:R-:W-:-:S05]  /*0160*/  IMAD.IADD R5, R0, 0x1, R5 ;  /* 0x0000000100057824 */ /* 0x000fca00078e0205 */
[----:B------:R-:W-:-:S05]  /*0170*/  LOP3.LUT R2, R5, 0xfffffffe, RZ, 0xc0, !PT ;  /* 0xfffffffe05027812 */ /* 0x000fca00078ec0ff */
[----:B--2---:R-:W-:Y:S05]  /*0180*/  @P0 BRA `(.L_x_13) ;  /* 0x00000000009c0947 */ /* 0x004fea0003800000 */
[----:B------:R-:W-:-:S05]  /*0190*/  VIMNMX.U32 R4, PT, PT, R4, 0x2, PT ;  /* 0x0000000204047848 */ /* 0x000fca0003fe0000 */
[----:B------:R-:W-:-:S04]  /*01a0*/  IMAD.SHL.U32 R6, R4, 0x4, RZ ;  /* 0x0000000404067824 */ /* 0x000fc800078e00ff */
[----:B------:R-:W0:Y:S02]  /*01b0*/  LDC R4, c[0x2][R6] ;  /* 0x0080000006047b82 */ /* 0x000e240000000800 */
[----:B0-----:R-:W-:-:S04]  /*01c0*/  SHF.R.S32.HI R5, RZ, 0x1f, R4 ;  /* 0x0000001fff057819 */ /* 0x001fc80000011404 */
.L_x_35:
[----:B------:R-:W-:Y:S05]  /*01d0*/  BRX R4 -0x1e0                                    (*"BRANCH_TARGETS .L_x_36,.L_x_37,.L_x_38"*) ;  /* 0xfffffffc04887949 */ /* 0x000fea000383ffff */
.L_x_37:
[----:B------:R-:W0:Y:S01]  /*01e0*/  LDCU.64 UR8, c[0x0][0x390] ;  /* 0x00007200ff0877ac */ /* 0x000e220008000a00 */
[----:B------:R-:W-:-:S05]  /*01f0*/  IMAD R2, R7, UR7, R2 ;  /* 0x0000000707027c24 */ /* 0x000fca000f8e0202 */
[----:B------:R-:W-:Y:S02]  /*0200*/  IADD3 R2, PT, PT, R2, 0x1, RZ ;  /* 0x0000000102027810 */ /* 0x000fe40007ffe0ff */
        /* <DEDUP_REMOVED lines=25> */
.L_x_36:
[----:B------:R-:W0:Y:S01]  /*03a0*/  LDC.64 R4, c[0x0][0x398] ;  /* 0x0000e600ff047b82 */ /* 0x000e220000000a00 */
[----:B------:R-:W-:Y:S02]  /*03b0*/  IMAD R3, R3, UR6, R0 ;  /* 0x0000000603037c24 */ /* 0x000fe4000f8e0200 */
[----:B------:R-:W-:Y:S02]  /*03c0*/  IMAD.MOV.U32 R2, RZ, RZ, 0xff ;  /* 0x000000ffff027424 */ /* 0x000fe400078e00ff */
[----:B0-----:R-:W-:-:S05]  /*03d0*/  IMAD.WIDE.U32 R4, R3, 0x4, R4 ;  /* 0x0000000403047825 */ /* 0x001fca00078e0004 */
[----:B------:R-:W-:Y:S01]  /*03e0*/  STG.E.U8 desc[UR4][R4.64+0x3], R2 ;  /* 0x0000030204007986 */ /* 0x000fe2000c101104 */
[----:B------:R-:W-:Y:S05]  /*03f0*/  EXIT ;  /* 0x000000000000794d */ /* 0x000fea0003800000 */
.L_x_13:
[----:B------:R-:W-:-:S04]  /*0400*/  MOV R5, 0xfffffffe ;  /* 0xfffffffe00057802 */ /* 0x000fc80000000f00 */
[----:B------:R-:W-:-:S05]  /*0410*/  VIADDMNMX.U32 R4, R4, R5, 0x2, PT ;  /* 0x0000000204047446 */ /* 0x000fca0003800005 */
[----:B------:R-:W-:-:S04]  /*0420*/  IMAD.SHL.U32 R6, R4, 0x4, RZ ;  /* 0x0000000404067824 */ /* 0x000fc800078e00ff */
[----:B------:R-:W0:Y:S02]  /*0430*/  LDC R4, c[0x2][R6+0xc] ;  /* 0x0080030006047b82 */ /* 0x000e240000000800 */
[----:B0-----:R-:W-:-:S04]  /*0440*/  SHF.R.S32.HI R5, RZ, 0x1f, R4 ;  /* 0x0000001fff057819 */ /* 0x001fc80000011404 */
.L_x_39:
[----:B------:R-:W-:Y:S05]  /*0450*/  BRX R4 -0x460                                    (*"BRANCH_TARGETS .L_x_40,.L_x_41,.L_x_38"*) ;  /* 0xfffffff804e87949 */ /* 0x000fea000383ffff */
.L_x_41:
        /* <DEDUP_REMOVED lines=28> */
.L_x_40:
[----:B------:R-:W0:Y:S01]  /*0620*/  LDCU.64 UR8, c[0x0][0x390] ;  /* 0x00007200ff0877ac */ /* 0x000e220008000a00 */
[----:B------:R-:W-:-:S05]  /*0630*/  IMAD R2, R7, UR7, R2 ;  /* 0x0000000707027c24 */ /* 0x000fca000f8e0202 */
[----:B0-----:R-:W-:-:S04]  /*0640*/  IADD3 R8, P0, PT, R2, UR8, RZ ;  /* 0x0000000802087c10 */ /* 0x001fc8000ff1e0ff */
[----:B------:R-:W-:Y:S01]  /*0650*/  IADD3.X R9, PT, PT, RZ, UR9, RZ, P0, !PT ;  /* 0x00000009ff097c10 */ /* 0x000fe200087fe4ff */
[----:B------:R-:W-:Y:S01]  /*0660*/  VIADD R2, R2, 0x1 ;  /* 0x0000000102027836 */ /* 0x000fe20000000000 */
[----:B------:R-:W-:-:S03]  /*0670*/  IADD3 R10, P0, PT, R10, UR8, RZ ;  /* 0x000000080a0a7c10 */ /* 0x000fc6000ff1e0ff */
        /* <DEDUP_REMOVED lines=8> */
[----:B------:R-:W-:Y:S01]  /*0700*/  IMAD R3, R3, UR6, R0 ;  /* 0x0000000603037c24 */ /* 0x000fe2000f8e0200 */
[----:B--2---:R-:W-:-:S04]  /*0710*/  IADD3 R14, PT, PT, R8, -0x80, RZ ;  /* 0xffffff80080e7810 */ /* 0x004fc80007ffe0ff */
        /* <DEDUP_REMOVED lines=18> */
[----:B0-----:R0:W-:Y:S02]  /*0840*/  STG.E.U8 desc[UR4][R6.64+0x1], R9 ;  /* 0x0000010906007986 */ /* 0x0011e4000c101104 */
.L_x_38:
[----:B------:R-:W-:Y:S05]  /*0850*/  BSYNC.RECONVERGENT B0 ;  /* 0x0000000000007941 */ /* 0x000fea0003800200 */
.L_x_12:
[----:B------:R-:W-:Y:S05]  /*0860*/  EXIT ;  /* 0x000000000000794d */ /* 0x000fea0003800000 */
.L_x_14:
        /* <DEDUP_REMOVED lines=9> */
.L_x_47:


//--------------------- .text._Z17CudaProcessRGB2UViiiP6uchar3Ph --------------------------
	.section	.text._Z17CudaProcessRGB2UViiiP6uchar3Ph,"ax",@progbits
	.align	128
.text._Z17CudaProcessRGB2UViiiP6uchar3Ph:
        .type           _Z17CudaProcessRGB2UViiiP6uchar3Ph,@function
        .size           _Z17CudaProcessRGB2UViiiP6uchar3Ph,(.L_x_48 - _Z17CudaProcessRGB2UViiiP6uchar3Ph)
        .other          _Z17CudaProcessRGB2UViiiP6uchar3Ph,@"STO_CUDA_ENTRY STV_DEFAULT"
_Z17CudaProcessRGB2UViiiP6uchar3Ph:
[----:B------:R-:W-:Y:S01]  /*0000*/  LDC R1, c[0x0][0x37c] ;  /* 0x0000df00ff017b82 */ /* 0x000fe20000000800 */
[----:B------:R-:W0:Y:S07]  /*0010*/  S2R R3, SR_TID.Y ;  /* 0x0000000000037919 */ /* 0x000e2e0000002200 */
[----:B------:R-:W1:Y:S01]  /*0020*/  LDC R0, c[0x0][0x360] ;  /* 0x0000d800ff007b82 */ /* 0x000e620000000800 */
[----:B------:R-:W2:Y:S01]  /*0030*/  LDCU.64 UR10, c[0x0][0x380] ;  /* 0x00007000ff0a77ac */ /* 0x000ea20008000a00 */
[----:B------:R-:W1:Y:S06]  /*0040*/  S2R R7, SR_TID.X ;  /* 0x0000000000077919 */ /* 0x000e6c0000002100 */
[----:B------:R-:W0:Y:S08]  /*0050*/  S2UR UR9, SR_CTAID.Y ;  /* 0x00000000000979c3 */ /* 0x000e300000002600 */
[----:B------:R-:W0:Y:S01]  /*0060*/  LDC R2, c[0x0][0x364] ;  /* 0x0000d900ff027b82 */ /* 0x000e220000000800 */
[----:B--2---:R-:W-:-:S02]  /*0070*/  ULEA UR4, UR11, 0xffffffff, 0x1 ;  /* 0xffffffff0b047891 */ /* 0x004fc4000f8e08ff */
[----:B------:R-:W-:-:S05]  /*0080*/  ULEA UR5, UR10, 0xffffffff, 0x1 ;  /* 0xffffffff0a057891 */ /* 0x000fca000f8e08ff */
[----:B------:R-:W1:Y:S01]  /*0090*/  S2UR UR8, SR_CTAID.X ;  /* 0x00000000000879c3 */ /* 0x000e620000002500 */
[----:B0-----:R-:W-:-:S04]  /*00a0*/  IMAD R2, R2, UR9, R3 ;  /* 0x0000000902027c24 */ /* 0x001fc8000f8e0203 */
[----:B------:R-:W-:Y:S02]  /*00b0*/  IMAD.SHL.U32 R2, R2, 0x2, RZ ;  /* 0x0000000202027824 */ /* 0x000fe400078e00ff */
[----:B-1----:R-:W-:-:S03]  /*00c0*/  IMAD R0, R0, UR8, R7 ;  /* 0x0000000800007c24 */ /* 0x002fc6000f8e0207 */
[----:B------:R-:W-:Y:S01]  /*00d0*/  ISETP.GE.U32.AND P0, PT, R2, UR4, PT ;  /* 0x0000000402007c0c */ /* 0x000fe2000bf06070 */
[----:B------:R-:W-:-:S05]  /*00e0*/  IMAD.SHL.U32 R0, R0, 0x2, RZ ;  /* 0x0000000200007824 */ /* 0x000fca00078e00ff */
[----:B------:R-:W-:-:S13]  /*00f0*/  ISETP.GE.U32.OR P0, PT, R0, UR5, P0 ;  /* 0x0000000500007c0c */ /* 0x000fda0008706470 */
[----:B------:R-:W-:Y:S05]  /*0100*/  @P0 EXIT ;  /* 0x000000000000094d */ /* 0x000fea0003800000 */
[----:B------:R-:W0:Y:S01]  /*0110*/  LDC R0, c[0x0][0x364] ;  /* 0x0000d900ff007b82 */ /* 0x000e220000000800 */
[----:B------:R-:W-:Y:S01]  /*0120*/  USHF.L.U32 UR4, UR10, 0x1, URZ ;  /* 0x000000010a047899 */ /* 0x000fe200080006ff */
[----:B------:R-:W1:Y:S06]  /*0130*/  LDCU.64 UR6, c[0x0][0x358] ;  /* 0x00006b00ff0677ac */ /* 0x000e6c0008000a00 */
[----:B------:R-:W2:Y:S08]  /*0140*/  LDC R2, c[0x0][0x360] ;  /* 0x0000d800ff027b82 */ /* 0x000eb00000000800 */
[----:B------:R-:W3:Y:S01]  /*0150*/  LDC.64 R4, c[0x0][0x390] ;  /* 0x0000e400ff047b82 */ /* 0x000ee20000000a00 */
[----:B0-----:R-:W-:-:S02]  /*0160*/  IMAD R3, R0, UR9, R3 ;  /* 0x0000000900037c24 */ /* 0x001fc4000f8e0203 */
[----:B--2---:R-:W-:Y:S02]  /*0170*/  IMAD R0, R2, UR8, R7 ;  /* 0x0000000802007c24 */ /* 0x004fe4000f8e0207 */
[----:B------:R-:W-:Y:S02]  /*0180*/  IMAD R7, R3, UR4, RZ ;  /* 0x0000000403077c24 */ /* 0x000fe4000f8e02ff */
[----:B------:R-:W-:-:S04]  /*0190*/  IMAD.SHL.U32 R0, R0, 0x2, RZ ;  /* 0x0000000200007824 */ /* 0x000fc800078e00ff */
[----:B------:R-:W-:-:S04]  /*01a0*/  IMAD R7, R7, 0x2, R0 ;  /* 0x0000000207077824 */ /* 0x000fc800078e0200 */
[----:B---3--:R-:W-:-:S05]  /*01b0*/  IMAD.WIDE.U32 R10, R7, 0x3, R4 ;  /* 0x00000003070a7825 */ /* 0x008fca00078e0004 */
[----:B-1----:R-:W2:Y:S04]  /*01c0*/  LDG.E.U8 R26, desc[UR6][R10.64+0x1] ;  /* 0x000001060a1a7981 */ /* 0x002ea8000c1e1100 */
[----:B------:R-:W3:Y:S04]  /*01d0*/  LDG.E.U8 R12, desc[UR6][R10.64] ;  /* 0x000000060a0c7981 */ /* 0x000ee8000c1e1100 */
[----:B------:R-:W4:Y:S04]  /*01e0*/  LDG.E.U8 R6, desc[UR6][R10.64+0x4] ;  /* 0x000004060a067981 */ /* 0x000f28000c1e1100 */
[----:B------:R-:W5:Y:S04]  /*01f0*/  LDG.E.U8 R9, desc[UR6][R10.64+0x3] ;  /* 0x000003060a097981 */ /* 0x000f68000c1e1100 */
[----:B------:R-:W5:Y:S04]  /*0200*/  LDG.E.U8 R23, desc[UR6][R10.64+0x5] ;  /* 0x000005060a177981 */ /* 0x000f68000c1e1100 */
[----:B------:R4:W5:Y:S01]  /*0210*/  LDG.E.U8 R16, desc[UR6][R10.64+0x2] ;  /* 0x000002060a107981 */ /* 0x000962000c1e1100 */
[----:B------:R-:W-:-:S05]  /*0220*/  IADD3 R25, PT, PT, R7, UR4, RZ ;  /* 0x0000000407197c10 */ /* 0x000fca000fffe0ff */
[----:B------:R-:W-:-:S05]  /*0230*/  IMAD.WIDE.U32 R24, R25, 0x3, R4 ;  /* 0x0000000319187825 */ /* 0x000fca00078e0004 */
[----:B------:R-:W5:Y:S04]  /*0240*/  LDG.E.U8 R22, desc[UR6][R24.64+0x1] ;  /* 0x0000010618167981 */ /* 0x000f68000c1e1100 */
[----:B------:R-:W5:Y:S04]  /*0250*/  LDG.E.U8 R4, desc[UR6][R24.64+0x4] ;  /* 0x0000040618047981 */ /* 0x000f68000c1e1100 */
[----:B------:R-:W5:Y:S04]  /*0260*/  LDG.E.U8 R8, desc[UR6][R24.64] ;  /* 0x0000000618087981 */ /* 0x000f68000c1e1100 */
[----:B------:R-:W5:Y:S04]  /*0270*/  LDG.E.U8 R7, desc[UR6][R24.64+0x3] ;  /* 0x0000030618077981 */ /* 0x000f68000c1e1100 */
[----:B------:R-:W5:Y:S04]  /*0280*/  LDG.E.U8 R2, desc[UR6][R24.64+0x2] ;  /* 0x0000020618027981 */ /* 0x000f68000c1e1100 */
[----:B------:R0:W5:Y:S01]  /*0290*/  LDG.E.U8 R5, desc[UR6][R24.64+0x5] ;  /* 0x0000050618057981 */ /* 0x000162000c1e1100 */
[----:B------:R-:W-:Y:S01]  /*02a0*/  UMOV UR4, 0x76c8b439 ;  /* 0x76c8b43900047882 */ /* 0x000fe20000000000 */
        /* <DEDUP_REMOVED lines=9> */
[----:B--2---:R-:W1:Y:S08]  /*0340*/  I2F.F64.U16 R18, R26 ;  /* 0x0000001a00127312 */ /* 0x004e700000101800 */
[----:B---3--:R-:W2:Y:S08]  /*0350*/  I2F.F64.U16 R12, R12 ;  /* 0x0000000c000c7312 */ /* 0x008eb00000101800 */
[----:B----4-:R-:W3:Y:S01]  /*0360*/  I2F.F64.U16 R10, R6 ;  /* 0x00000006000a7312 */ /* 0x010ee20000101800 */
[----:B-1----:R-:W-:-:S02]  /*0370*/  DMUL R20, R18, UR4 ;  /* 0x0000000412147c28 */ /* 0x002fc40008000000 */
[----:B------:R-:W-:-:S05]  /*0380*/  DMUL R18, R18, UR16 ;  /* 0x0000001012127c28 */ /* 0x000fca0008000000 */
[----:B-----5:R-:W1:Y:S01]  /*0390*/  I2F.F64.U16 R14, R9 ;  /* 0x00000009000e7312 */ /* 0x020e620000101800 */
[C---:B--2---:R-:W-:Y:S02]  /*03a0*/  DFMA R20, R12.reuse, -UR12, -R20 ;  /* 0x8000000c0c147c2b */ /* 0x044fe40008000814 */
[----:B------:R-:W-:Y:S02]  /*03b0*/  DFMA R18, R12, UR14, -R18 ;  /* 0x0000000e0c127c2b */ /* 0x000fe40008000812 */
[----:B---3--:R-:W-:-:S03]  /*03c0*/  DMUL R10, R10, UR4 ;  /* 0x000000040a0a7c28 */ /* 0x008fc60008000000 */
[----:B------:R-:W2:Y:S05]  /*03d0*/  I2F.F64.U16 R12, R23 ;  /* 0x00000017000c7312 */ /* 0x000eaa0000101800 */
[----:B-1----:R-:W-:-:S03]  /*03e0*/  DFMA R10, R14, -UR12, -R10 ;  /* 0x8000000c0e0a7c2b */ /* 0x002fc6000800080a */
[----:B------:R-:W1:Y:S05]  /*03f0*/  I2F.F64.U16 R16, R16 ;  /* 0x0000001000107312 */ /* 0x000e6a0000101800 */
[----:B--2---:R-:W-:Y:S02]  /*0400*/  DFMA R10, R12, UR14, R10 ;  /* 0x0000000e0c0a7c2b */ /* 0x004fe4000800000a */
[----:B-1----:R-:W-:-:S06]  /*0410*/  DFMA R20, R16, UR14, R20 ;  /* 0x0000000e10147c2b */ /* 0x002fcc0008000014 */
[----:B0-----:R-:W-:Y:S02]  /*0420*/  DADD R24, R10, 128 ;  /* 0x406000000a187429 */ /* 0x001fe40000000000 */
[----:B------:R-:W0:Y:S01]  /*0430*/  I2F.F64.U16 R10, R6 ;  /* 0x00000006000a7312 */ /* 0x000e220000101800 */
[----:B------:R-:W-:-:S07]  /*0440*/  DADD R20, R20, 128 ;  /* 0x4060000014147429 */ /* 0x000fce0000000000 */
[----:B------:R-:W1:Y:S01]  /*0450*/  I2F.F64.U16 R14, R9 ;  /* 0x00000009000e7312 */ /* 0x000e620000101800 */
[----:B------:R-:W-:-:S07]  /*0460*/  DFMA R18, R16, -UR18, R18 ;  /* 0x8000001210127c2b */ /* 0x000fce0008000012 */
[----:B------:R-:W2:Y:S01]  /*0470*/  I2F.F64.U16 R22, R22 ;  /* 0x0000001600167312 */ /* 0x000ea20000101800 */
[----:B0-----:R-:W-:Y:S02]  /*0480*/  DMUL R10, R10, UR16 ;  /* 0x000000100a0a7c28 */ /* 0x001fe40008000000 */
[----:B------:R-:W-:-:S05]  /*0490*/  DADD R26, R18, 128 ;  /* 0x40600000121a7429 */ /* 0x000fca0000000000 */
[----:B------:R-:W-:Y:S01]  /*04a0*/  F2F.F32.F64 R16, R20 ;  /* 0x0000001400107310 */ /* 0x000fe20000301000 */
[----:B-1----:R-:W-:-:S07]  /*04b0*/  DFMA R10, R14, UR14, -R10 ;  /* 0x0000000e0e0a7c2b */ /* 0x002fce000800080a */
[----:B------:R-:W0:Y:S01]  /*04c0*/  I2F.F64.U16 R20, R4 ;  /* 0x0000000400147312 */ /* 0x000e220000101800 */
[----:B--2---:R-:W-:-:S07]  /*04d0*/  DMUL R28, R22, UR16 ;  /* 0x00000010161c7c28 */ /* 0x004fce0008000000 */
[----:B------:R0:W1:Y:S01]  /*04e0*/  I2F.F64.U16 R18, R8 ;  /* 0x0000000800127312 */ /* 0x0000620000101800 */
[----:B------:R-:W-:-:S07]  /*04f0*/  DFMA R10, R12, -UR18, R10 ;  /* 0x800000120c0a7c2b */ /* 0x000fce000800000a */
[----:B------:R-:W2:Y:S01]  /*0500*/  I2F.F64.U16 R6, R7 ;  /* 0x0000000700067312 */ /* 0x000ea20000101800 */
[C---:B0-----:R-:W-:Y:S02]  /*0510*/  DMUL R8, R20.reuse, UR4 ;  /* 0x0000000414087c28 */ /* 0x041fe40008000000 */
[----:B------:R-:W-:-:S05]  /*0520*/  DMUL R20, R20, UR16 ;  /* 0x0000001014147c28 */ /* 0x000fca0008000000 */
[----:B------:R-:W0:Y:S01]  /*0530*/  I2F.F64.U16 R14, R2 ;  /* 0x00000002000e7312 */ /* 0x000e220000101800 */
[----:B-1----:R-:W-:-:S07]  /*0540*/  DFMA R28, R18, UR14, -R28 ;  /* 0x0000000e121c7c2b */ /* 0x002fce000800081c */
[----:B------:R1:W3:Y:S01]  /*0550*/  F2F.F32.F64 R17, R26 ;  /* 0x0000001a00117310 */ /* 0x0002e20000301000 */
[----:B--2---:R-:W-:-:S07]  /*0560*/  DFMA R8, R6, -UR12, -R8 ;  /* 0x8000000c06087c2b */ /* 0x004fce0008000808 */
[----:B------:R-:W2:Y:S01]  /*0570*/  I2F.F64.U16 R12, R5 ;  /* 0x00000005000c7312 */ /* 0x000ea20000101800 */
[----:B-1----:R-:W-:-:S07]  /*0580*/  DMUL R26, R22, UR4 ;  /* 0x00000004161a7c28 */ /* 0x002fce0008000000 */
[----:B------:R-:W1:Y:S01]  /*0590*/  F2F.F32.F64 R24, R24 ;  /* 0x0000001800187310 */ /* 0x000e620000301000 */
[----:B------:R-:W-:Y:S02]  /*05a0*/  DFMA R20, R6, UR14, -R20 ;  /* 0x0000000e06147c2b */ /* 0x000fe40008000814 */
[----:B0-----:R-:W-:Y:S02]  /*05b0*/  DFMA R28, R14, -UR18, R28 ;  /* 0x800000120e1c7c2b */ /* 0x001fe4000800001c */
[----:B------:R-:W-:Y:S01]  /*05c0*/  DADD R10, R10, 128 ;  /* 0x406000000a0a7429 */ /* 0x000fe20000000000 */
[----:B------:R-:W-:Y:S01]  /*05d0*/  FMNMX R16, R16, 255, PT ;  /* 0x437f000010107809 */ /* 0x000fe20003800000 */
[----:B------:R-:W-:Y:S01]  /*05e0*/  DFMA R26, R18, -UR12, -R26 ;  /* 0x8000000c121a7c2b */ /* 0x000fe2000800081a */
[----:B---3--:R-:W-:Y:S01]  /*05f0*/  FMNMX R17, R17, 255, PT ;  /* 0x437f000011117809 */ /* 0x008fe20003800000 */
[C---:B--2---:R-:W-:Y:S01]  /*0600*/  DFMA R8, R12.reuse, UR14, R8 ;  /* 0x0000000e0c087c2b */ /* 0x044fe20008000008 */
[----:B------:R-:W0:Y:S01]  /*0610*/  LDCU UR4, c[0x0][0x388] ;  /* 0x00007100ff0477ac */ /* 0x000e220008000800 */
[----:B------:R-:W-:-:S02]  /*0620*/  DFMA R20, R12, -UR18, R20 ;  /* 0x800000120c147c2b */ /* 0x000fc40008000014 */
[----:B------:R-:W-:Y:S02]  /*0630*/  DADD R4, R28, 128 ;  /* 0x406000001c047429 */ /* 0x000fe40000000000 */
[----:B------:R-:W2:Y:S01]  /*0640*/  F2F.F32.F64 R10, R10 ;  /* 0x0000000a000a7310 */ /* 0x000ea20000301000 */
[----:B------:R-:W-:Y:S01]  /*0650*/  DFMA R26, R14, UR14, R26 ;  /* 0x0000000e0e1a7c2b */ /* 0x000fe2000800001a */
[----:B-1----:R-:W-:Y:S01]  /*0660*/  FMNMX R24, R24, 255, PT ;  /* 0x437f000018187809 */ /* 0x002fe20003800000 */
[----:B------:R-:W-:Y:S01]  /*0670*/  DADD R8, R8, 128 ;  /* 0x4060000008087429 */ /* 0x000fe20000000000 */
[----:B------:R-:W-:Y:S01]  /*0680*/  FMNMX R16, RZ, R16, !PT ;  /* 0x00000010ff107209 */ /* 0x000fe20007800000 */
[----:B------:R-:W-:Y:S01]  /*0690*/  DADD R20, R20, 128 ;  /* 0x4060000014147429 */ /* 0x000fe20000000000 */
[----:B------:R-:W1:Y:S03]  /*06a0*/  LDCU.64 UR12, c[0x0][0x398] ;  /* 0x00007300ff0c77ac */ /* 0x000e660008000a00 */
[----:B------:R-:W-:Y:S01]  /*06b0*/  DADD R26, R26, 128 ;  /* 0x406000001a1a7429 */ /* 0x000fe20000000000 */
[----:B------:R-:W-:Y:S08]  /*06c0*/  F2F.F32.F64 R4, R4 ;  /* 0x0000000400047310 */ /* 0x000ff00000301000 */
[----:B------:R-:W3:Y:S08]  /*06d0*/  F2F.F32.F64 R2, R26 ;  /* 0x0000001a00027310 */ /* 0x000ef00000301000 */
[----:B------:R-:W4:Y:S01]  /*06e0*/  F2F.F32.F64 R8, R8 ;  /* 0x0000000800087310 */ /* 0x000f220000301000 */
[----:B--2---:R-:W-:-:S07]  /*06f0*/  FMNMX R10, R10, 255, PT ;  /* 0x437f00000a0a7809 */ /* 0x004fce0003800000 */
[----:B------:R-:W2:Y:S01]  /*0700*/  F2F.F32.F64 R20, R20 ;  /* 0x0000001400147310 */ /* 0x000ea20000301000 */
[----:B------:R-:W-:Y:S02]  /*0710*/  FMNMX R7, RZ, R24, !PT ;  /* 0x00000018ff077209 */ /* 0x000fe40007800000 */
[----:B---3--:R-:W-:Y:S02]  /*0720*/  FMNMX R2, R2, 255, PT ;  /* 0x437f000002027809 */ /* 0x008fe40003800000 */
[----:B------:R-:W-:Y:S02]  /*0730*/  FMNMX R17, RZ, R17, !PT ;  /* 0x00000011ff117209 */ /* 0x000fe40007800000 */
[----:B------:R-:W-:Y:S02]  /*0740*/  FMNMX R10, RZ, R10, !PT ;  /* 0x0000000aff0a7209 */ /* 0x000fe40007800000 */
[----:B------:R-:W-:Y:S01]  /*0750*/  FMNMX R4, R4, 255, PT ;  /* 0x437f000004047809 */ /* 0x000fe20003800000 */
[----:B------:R-:W-:Y:S01]  /*0760*/  FADD R7, R16, R7 ;  /* 0x0000000710077221 */ /* 0x000fe20000000000 */
[----:B----4-:R-:W-:-:S02]  /*0770*/  FMNMX R8, R8, 255, PT ;  /* 0x437f000008087809 */ /* 0x010fc40003800000 */
[----:B------:R-:W-:Y:S01]  /*0780*/  FMNMX R2, RZ, R2, !PT ;  /* 0x00000002ff027209 */ /* 0x000fe20007800000 */
[----:B------:R-:W-:Y:S01]  /*0790*/  FADD R17, R17, R10 ;  /* 0x0000000a11117221 */ /* 0x000fe20000000000 */
[----:B--2---:R-:W-:Y:S02]  /*07a0*/  FMNMX R20, R20, 255, PT ;  /* 0x437f000014147809 */ /* 0x004fe40003800000 */
[----:B------:R-:W-:Y:S01]  /*07b0*/  FMNMX R4, RZ, R4, !PT ;  /* 0x00000004ff047209 */ /* 0x000fe20007800000 */
[----:B------:R-:W-:Y:S01]  /*07c0*/  FADD R7, R2, R7 ;  /* 0x0000000702077221 */ /* 0x000fe20000000000 */
[----:B------:R-:W-:Y:S02]  /*07d0*/  FMNMX R8, RZ, R8, !PT ;  /* 0x00000008ff087209 */ /* 0x000fe40007800000 */
[----:B------:R-:W-:Y:S01]  /*07e0*/  FMNMX R20, RZ, R20, !PT ;  /* 0x00000014ff147209 */ /* 0x000fe20007800000 */
[----:B------:R-:W-:Y:S02]  /*07f0*/  FADD R17, R4, R17 ;  /* 0x0000001104117221 */ /* 0x000fe40000000000 */
[----:B------:R-:W-:-:S02]  /*0800*/  FADD R2, R8, R7 ;  /* 0x0000000708027221 */ /* 0x000fc40000000000 */
[----:B------:R-:W-:Y:S02]  /*0810*/  FADD R17, R20, R17 ;  /* 0x0000001114117221 */ /* 0x000fe40000000000 */
[----:B------:R-:W2:Y:S08]  /*0820*/  F2F.F64.F32 R4, R2 ;  /* 0x0000000200047310 */ /* 0x000eb00000201800 */
[----:B------:R-:W3:Y:S01]  /*0830*/  F2F.F64.F32 R6, R17 ;  /* 0x0000001100067310 */ /* 0x000ee20000201800 */
[----:B--2---:R-:W-:Y:S01]  /*0840*/  DMUL R4, R4, 0.25 ;  /* 0x3fd0000004047828 */ /* 0x004fe20000000000 */
[----:B0-----:R-:W-:Y:S01]  /*0850*/  IMAD R3, R3, UR4, R0 ;  /* 0x0000000403037c24 */ /* 0x001fe2000f8e0200 */
[----:B---3--:R-:W-:-:S08]  /*0860*/  DMUL R6, R6, 0.25 ;  /* 0x3fd0000006067828 */ /* 0x008fd00000000000 */
[----:B------:R-:W0:Y:S01]  /*0870*/  F2I.U32.F64.TRUNC R5, R4 ;  /* 0x0000000400057311 */ /* 0x000e22000030d000 */
[C---:B------:R-:W-:Y:S01]  /*0880*/  VIADD R8, R3.reuse, 0x1 ;  /* 0x0000000103087836 */ /* 0x040fe20000000000 */
[----:B-1----:R-:W-:-:S06]  /*0890*/  IADD3 R2, P0, PT, R3, UR12, RZ ;  /* 0x0000000c03027c10 */ /* 0x002fcc000ff1e0ff */
[----:B------:R-:W1:Y:S01]  /*08a0*/  F2I.U32.F64.TRUNC R7, R6 ;  /* 0x0000000600077311 */ /* 0x000e62000030d000 */
[----:B------:R-:W-:Y:S01]  /*08b0*/  IADD3 R8, P1, PT, R8, UR12, RZ ;  /* 0x0000000c08087c10 */ /* 0x000fe2000ff3e0ff */
[----:B------:R-:W-:-:S03]  /*08c0*/  IMAD.X R3, RZ, RZ, UR13, P0 ;  /* 0x0000000dff037e24 */ /* 0x000fc600080e06ff */
[----:B------:R-:W-:Y:S02]  /*08d0*/  IADD3.X R9, PT, PT, RZ, UR13, RZ, P1, !PT ;  /* 0x0000000dff097c10 */ /* 0x000fe40008ffe4ff */
[----:B0-----:R-:W-:Y:S04]  /*08e0*/  STG.E.U8 desc[UR6][R2.64], R5 ;  /* 0x0000000502007986 */ /* 0x001fe8000c101106 */
[----:B-1----:R-:W-:Y:S01]  /*08f0*/  STG.E.U8 desc[UR6][R8.64], R7 ;  /* 0x0000000708007986 */ /* 0x002fe2000c101106 */
[----:B------:R-:W-:Y:S05]  /*0900*/  EXIT ;  /* 0x000000000000794d */ /* 0x000fea0003800000 */
.L_x_15:
        /* <DEDUP_REMOVED lines=15> */
.L_x_48:


//--------------------- .text._Z18CudaProcessRGBA2UViiiP6uchar4Ph --------------------------
	.section	.text._Z18CudaProcessRGBA2UViiiP6uchar4Ph,"ax",@progbits
	.align	128
.text._Z18CudaProcessRGBA2UViiiP6uchar4Ph:
        .type           _Z18CudaProcessRGBA2UViiiP6uchar4Ph,@function
        .size           _Z18CudaProcessRGBA2UViiiP6uchar4Ph,(.L_x_49 - _Z18CudaProcessRGBA2UViiiP6uchar4Ph)
        .other          _Z18CudaProcessRGBA2UViiiP6uchar4Ph,@"STO_CUDA_ENTRY STV_DEFAULT"
_Z18CudaProcessRGBA2UViiiP6uchar4Ph:
        /* <DEDUP_REMOVED lines=28> */
[----:B-1----:R-:W2:Y:S04]  /*01c0*/  LDG.E R0, desc[UR6][R4.64] ;  /* 0x0000000604007981 */ /* 0x002ea8000c1e1900 */
[----:B------:R-:W3:Y:S01]  /*01d0*/  LDG.E R20, desc[UR6][R4.64+0x4] ;  /* 0x0000040604147981 */ /* 0x000ee2000c1e1900 */
[----:B------:R-:W-:-:S05]  /*01e0*/  IADD3 R3, PT, PT, R3, UR4, RZ ;  /* 0x0000000403037c10 */ /* 0x000fca000fffe0ff */
[----:B------:R-:W-:-:S05]  /*01f0*/  IMAD.WIDE.U32 R6, R3, 0x4, R6 ;  /* 0x0000000403067825 */ /* 0x000fca00078e0006 */
[----:B------:R-:W4:Y:S04]  /*0200*/  LDG.E R23, desc[UR6][R6.64] ;  /* 0x0000000606177981 */ /* 0x000f28000c1e1900 */
[----:B------:R0:W5:Y:S01]  /*0210*/  LDG.E R22, desc[UR6][R6.64+0x4] ;  /* 0x0000040606167981 */ /* 0x000162000c1e1900 */
        /* <DEDUP_REMOVED lines=10> */
[----:B--2---:R-:W1:Y:S08]  /*02c0*/  I2F.F64.U8 R10, R0.B1 ;  /* 0x10000000000a7312 */ /* 0x004e700000001800 */
[----:B------:R-:W2:Y:S01]  /*02d0*/  I2F.F64.U8 R8, R0 ;  /* 0x0000000000087312 */ /* 0x000ea20000001800 */
[----:B-1----:R-:W-:-:S07]  /*02e0*/  DMUL R12, R10, UR4 ;  /* 0x000000040a0c7c28 */ /* 0x002fce0008000000 */
[----:B------:R-:W1:Y:S01]  /*02f0*/  I2F.F64.U8 R2, R0.B2 ;  /* 0x2000000000027312 */ /* 0x000e620000001800 */
[----:B------:R-:W-:Y:S02]  /*0300*/  DMUL R10, R10, UR16 ;  /* 0x000000100a0a7c28 */ /* 0x000fe40008000000 */
[----:B--2---:R-:W-:-:S05]  /*0310*/  DFMA R12, R8, -UR12, -R12 ;  /* 0x8000000c080c7c2b */ /* 0x004fca000800080c */
[----:B---3--:R-:W2:Y:S01]  /*0320*/  I2F.F64.U8 R14, R20.B1 ;  /* 0x10000014000e7312 */ /* 0x008ea20000001800 */
[----:B------:R-:W-:Y:S02]  /*0330*/  DFMA R8, R8, UR14, -R10 ;  /* 0x0000000e08087c2b */ /* 0x000fe4000800080a */
[----:B-1----:R-:W-:-:S05]  /*0340*/  DFMA R12, R2, UR14, R12 ;  /* 0x0000000e020c7c2b */ /* 0x002fca000800000c */
[----:B------:R-:W1:Y:S01]  /*0350*/  I2F.F64.U8 R4, R20 ;  /* 0x0000001400047312 */ /* 0x000e620000001800 */
[----:B------:R-:W-:Y:S02]  /*0360*/  DFMA R8, R2, -UR18, R8 ;  /* 0x8000001202087c2b */ /* 0x000fe40008000008 */
[----:B--2---:R-:W-:-:S05]  /*0370*/  DMUL R14, R14, UR4 ;  /* 0x000000040e0e7c28 */ /* 0x004fca0008000000 */
[----:B------:R-:W2:Y:S01]  /*0380*/  I2F.F64.U8 R10, R20.B2 ;  /* 0x20000014000a7312 */ /* 0x000ea20000001800 */
[----:B------:R-:W-:Y:S02]  /*0390*/  DADD R26, R8, 128 ;  /* 0x40600000081a7429 */ /* 0x000fe40000000000 */
[----:B------:R-:W-:Y:S02]  /*03a0*/  DADD R2, R12, 128 ;  /* 0x406000000c027429 */ /* 0x000fe40000000000 */
[----:B-1----:R-:W-:-:S03]  /*03b0*/  DFMA R4, R4, -UR12, -R14 ;  /* 0x8000000c04047c2b */ /* 0x002fc6000800080e */
[----:B0-----:R-:W0:Y:S05]  /*03c0*/  I2F.F64.U8 R6, R20.B1 ;  /* 0x1000001400067312 */ /* 0x001e2a0000001800 */
[----:B--2---:R-:W-:-:S03]  /*03d0*/  DFMA R4, R10, UR14, R4 ;  /* 0x0000000e0a047c2b */ /* 0x004fc60008000004 */
[----:B------:R-:W1:Y:S01]  /*03e0*/  I2F.F64.U8 R8, R20 ;  /* 0x0000001400087312 */ /* 0x000e620000001800 */
[----:B0-----:R-:W-:-:S07]  /*03f0*/  DMUL R6, R6, UR16 ;  /* 0x0000001006067c28 */ /* 0x001fce0008000000 */
[----:B----4-:R-:W0:Y:S01]  /*0400*/  I2F.F64.U8 R14, R23.B1 ;  /* 0x10000017000e7312 */ /* 0x010e220000001800 */
[----:B------:R-:W-:Y:S02]  /*0410*/  DADD R24, R4, 128 ;  /* 0x4060000004187429 */ /* 0x000fe40000000000 */
[----:B-1----:R-:W-:-:S05]  /*0420*/  DFMA R6, R8, UR14, -R6 ;  /* 0x0000000e08067c2b */ /* 0x002fca0008000806 */
[----:B------:R-:W-:Y:S03]  /*0430*/  I2F.F64.U8 R12, R23 ;  /* 0x00000017000c7312 */ /* 0x000fe60000001800 */
[----:B------:R-:W-:-:S05]  /*0440*/  DFMA R10, R10, -UR18, R6 ;  /* 0x800000120a0a7c2b */ /* 0x000fca0008000006 */
[----:B-----5:R-:W-:Y:S03]  /*0450*/  I2F.F64.U8 R4, R22.B1 ;  /* 0x1000001600047312 */ /* 0x020fe60000001800 */
[----:B------:R-:W-:-:S05]  /*0460*/  DADD R10, R10, 128 ;  /* 0x406000000a0a7429 */ /* 0x000fca0000000000 */
[----:B------:R0:W1:Y:S08]  /*0470*/  F2F.F32.F64 R18, R2 ;  /* 0x0000000200127310 */ /* 0x0000700000301000 */
[----:B------:R-:W2:Y:S01]  /*0480*/  I2F.F64.U8 R6, R22 ;  /* 0x0000001600067312 */ /* 0x000ea20000001800 */
[C---:B0-----:R-:W-:Y:S02]  /*0490*/  DMUL R2, R14.reuse, UR4 ;  /* 0x000000040e027c28 */ /* 0x041fe40008000000 */
[----:B------:R-:W-:Y:S01]  /*04a0*/  DMUL R14, R14, UR16 ;  /* 0x000000100e0e7c28 */ /* 0x000fe20008000000 */
[----:B-1----:R-:W-:-:S04]  /*04b0*/  FMNMX R18, R18, 255, PT ;  /* 0x437f000012127809 */ /* 0x002fc80003800000 */
[----:B------:R-:W0:Y:S01]  /*04c0*/  I2F.F64.U8 R8, R23.B2 ;  /* 0x2000001700087312 */ /* 0x000e220000001800 */
[C---:B------:R-:W-:Y:S01]  /*04d0*/  DFMA R2, R12.reuse, -UR12, -R2 ;  /* 0x8000000c0c027c2b */ /* 0x040fe20008000802 */
[----:B------:R-:W-:Y:S01]  /*04e0*/  FMNMX R18, RZ, R18, !PT ;  /* 0x00000012ff127209 */ /* 0x000fe20007800000 */
[----:B------:R-:W-:Y:S02]  /*04f0*/  DFMA R12, R12, UR14, -R14 ;  /* 0x0000000e0c0c7c2b */ /* 0x000fe4000800080e */
[C---:B------:R-:W-:Y:S01]  /*0500*/  DMUL R14, R4.reuse, UR4 ;  /* 0x00000004040e7c28 */ /* 0x040fe20008000000 */
[----:B------:R-:W1:Y:S02]  /*0510*/  LDCU UR4, c[0x0][0x388] ;  /* 0x00007100ff0477ac */ /* 0x000e640008000800 */
[----:B------:R-:W3:Y:S01]  /*0520*/  I2F.F64.U8 R20, R22.B2 ;  /* 0x2000001600147312 */ /* 0x000ee20000001800 */
[----:B------:R-:W-:-:S04]  /*0530*/  DMUL R4, R4, UR16 ;  /* 0x0000001004047c28 */ /* 0x000fc80008000000 */
[----:B--2---:R-:W-:Y:S01]  /*0540*/  DFMA R14, R6, -UR12, -R14 ;  /* 0x8000000c060e7c2b */ /* 0x004fe2000800080e */
[----:B------:R-:W2:Y:S01]  /*0550*/  LDCU.64 UR12, c[0x0][0x398] ;  /* 0x00007300ff0c77ac */ /* 0x000ea20008000a00 */
[----:B0-----:R-:W-:Y:S01]  /*0560*/  DFMA R2, R8, UR14, R2 ;  /* 0x0000000e08027c2b */ /* 0x001fe20008000002 */
[----:B------:R-:W0:Y:S01]  /*0570*/  F2F.F32.F64 R19, R24 ;  /* 0x0000001800137310 */ /* 0x000e220000301000 */
[----:B------:R-:W-:Y:S02]  /*0580*/  DFMA R4, R6, UR14, -R4 ;  /* 0x0000000e06047c2b */ /* 0x000fe40008000804 */
[----:B------:R-:W-:Y:S02]  /*0590*/  DFMA R12, R8, -UR18, R12 ;  /* 0x80000012080c7c2b */ /* 0x000fe4000800000c */
[----:B---3--:R-:W-:Y:S02]  /*05a0*/  DFMA R14, R20, UR14, R14 ;  /* 0x0000000e140e7c2b */ /* 0x008fe4000800000e */
[----:B------:R-:W-:Y:S01]  /*05b0*/  DADD R8, R2, 128 ;  /* 0x4060000002087429 */ /* 0x000fe20000000000 */
[----:B------:R-:W3:Y:S01]  /*05c0*/  F2F.F32.F64 R0, R26 ;  /* 0x0000001a00007310 */ /* 0x000ee20000301000 */
[----:B------:R-:W-:Y:S01]  /*05d0*/  DFMA R4, R20, -UR18, R4 ;  /* 0x8000001214047c2b */ /* 0x000fe20008000004 */
[----:B-1----:R-:W-:Y:S01]  /*05e0*/  IMAD R6, R17, UR4, R16 ;  /* 0x0000000411067c24 */ /* 0x002fe2000f8e0210 */
[----:B------:R-:W-:-:S02]  /*05f0*/  DADD R12, R12, 128 ;  /* 0x406000000c0c7429 */ /* 0x000fc40000000000 */
[----:B------:R-:W-:Y:S01]  /*0600*/  DADD R14, R14, 128 ;  /* 0x406000000e0e7429 */ /* 0x000fe20000000000 */
[----:B0-----:R-:W-:Y:S02]  /*0610*/  FMNMX R19, R19, 255, PT ;  /* 0x437f000013137809 */ /* 0x001fe40003800000 */
[----:B------:R-:W0:Y:S01]  /*0620*/  F2F.F32.F64 R10, R10 ;  /* 0x0000000a000a7310 */ /* 0x000e220000301000 */
[----:B------:R-:W-:Y:S01]  /*0630*/  DADD R4, R4, 128 ;  /* 0x4060000004047429 */ /* 0x000fe20000000000 */
[----:B------:R-:W-:Y:S02]  /*0640*/  FMNMX R19, RZ, R19, !PT ;  /* 0x00000013ff137209 */ /* 0x000fe40007800000 */
[----:B---3--:R-:W-:-:S04]  /*0650*/  FMNMX R0, R0, 255, PT ;  /* 0x437f000000007809 */ /* 0x008fc80003800000 */
[----:B------:R1:W3:Y:S01]  /*0660*/  F2F.F32.F64 R2, R8 ;  /* 0x0000000800027310 */ /* 0x0002e20000301000 */
[----:B------:R-:W-:Y:S01]  /*0670*/  FADD R19, R18, R19 ;  /* 0x0000001312137221 */ /* 0x000fe20000000000 */
[----:B------:R-:W-:Y:S02]  /*0680*/  FMNMX R0, RZ, R0, !PT ;  /* 0x00000000ff007209 */ /* 0x000fe40007800000 */
[----:B0-----:R-:W-:-:S04]  /*0690*/  FMNMX R10, R10, 255, PT ;  /* 0x437f00000a0a7809 */ /* 0x001fc80003800000 */
[----:B------:R-:W0:Y:S01]  /*06a0*/  F2F.F32.F64 R3, R12 ;  /* 0x0000000c00037310 */ /* 0x000e220000301000 */
[C---:B-1----:R-:W-:Y:S01]  /*06b0*/  VIADD R8, R6.reuse, 0x1 ;  /* 0x0000000106087836 */ /* 0x042fe20000000000 */
[----:B------:R-:W-:Y:S02]  /*06c0*/  FMNMX R7, RZ, R10, !PT ;  /* 0x0000000aff077209 */ /* 0x000fe40007800000 */
[----:B--2---:R-:W-:Y:S02]  /*06d0*/  IADD3 R6, P0, PT, R6, UR12, RZ ;  /* 0x0000000c06067c10 */ /* 0x004fe4000ff1e0ff */
[----:B---3--:R-:W-:Y:S02]  /*06e0*/  FMNMX R2, R2, 255, PT ;  /* 0x437f000002027809 */ /* 0x008fe40003800000 */
[----:B------:R-:W1:Y:S01]  /*06f0*/  F2F.F32.F64 R14, R14 ;  /* 0x0000000e000e7310 */ /* 0x000e620000301000 */
[----:B------:R-:W-:Y:S01]  /*0700*/  FADD R0, R0, R7 ;  /* 0x0000000700007221 */ /* 0x000fe20000000000 */
[----:B------:R-:W-:Y:S01]  /*0710*/  IADD3 R8, P1, PT, R8, UR12, RZ ;  /* 0x0000000c08087c10 */ /* 0x000fe2000ff3e0ff */
[----:B------:R-:W-:Y:S01]  /*0720*/  IMAD.X R7, RZ, RZ, UR13, P0 ;  /* 0x0000000dff077e24 */ /* 0x000fe200080e06ff */
[----:B------:R-:W-:-:S02]  /*0730*/  FMNMX R2, RZ, R2, !PT ;  /* 0x00000002ff027209 */ /* 0x000fc40007800000 */
[----:B------:R-:W-:Y:S02]  /*0740*/  IADD3.X R9, PT, PT, RZ, UR13, RZ, P1, !PT ;  /* 0x0000000dff097c10 */ /* 0x000fe40008ffe4ff */
[----:B------:R2:W3:Y:S01]  /*0750*/  F2F.F32.F64 R4, R4 ;  /* 0x0000000400047310 */ /* 0x0004e20000301000 */
[----:B0-----:R-:W-:Y:S01]  /*0760*/  FMNMX R3, R3, 255, PT ;  /* 0x437f000003037809 */ /* 0x001fe20003800000 */
[----:B------:R-:W-:-:S03]  /*0770*/  FADD R19, R2, R19 ;  /* 0x0000001302137221 */ /* 0x000fc60000000000 */
[----:B------:R-:W-:Y:S02]  /*0780*/  FMNMX R3, RZ, R3, !PT ;  /* 0x00000003ff037209 */ /* 0x000fe40007800000 */
[----:B-1----:R-:W-:-:S03]  /*0790*/  FMNMX R14, R14, 255, PT ;  /* 0x437f00000e0e7809 */ /* 0x002fc60003800000 */
[----:B--2---:R-:W-:Y:S01]  /*07a0*/  FADD R5, R3, R0 ;  /* 0x0000000003057221 */ /* 0x004fe20000000000 */
[----:B------:R-:W-:Y:S02]  /*07b0*/  FMNMX R14, RZ, R14, !PT ;  /* 0x0000000eff0e7209 */ /* 0x000fe40007800000 */
[----:B---3--:R-:W-:-:S03]  /*07c0*/  FMNMX R4, R4, 255, PT ;  /* 0x437f000004047809 */ /* 0x008fc60003800000 */
[----:B------:R-:W-:Y:S01]  /*07d0*/  FADD R14, R14, R19 ;  /* 0x000000130e0e7221 */ /* 0x000fe20000000000 */
[----:B------:R-:W-:-:S03]  /*07e0*/  FMNMX R4, RZ, R4, !PT ;  /* 0x00000004ff047209 */ /* 0x000fc60007800000 */
[----:B------:R-:W0:Y:S02]  /*07f0*/  F2F.F64.F32 R2, R14 ;  /* 0x0000000e00027310 */ /* 0x000e240000201800 */
[----:B------:R-:W-:-:S06]  /*0800*/  FADD R0, R4, R5 ;  /* 0x0000000504007221 */ /* 0x000fcc0000000000 */
[----:B------:R-:W1:Y:S01]  /*0810*/  F2F.F64.F32 R4, R0 ;  /* 0x0000000000047310 */ /* 0x000e620000201800 */
[----:B0-----:R-:W-:Y:S02]  /*0820*/  DMUL R2, R2, 0.25 ;  /* 0x3fd0000002027828 */ /* 0x001fe40000000000 */
[----:B-1----:R-:W-:-:S08]  /*0830*/  DMUL R4, R4, 0.25 ;  /* 0x3fd0000004047828 */ /* 0x002fd00000000000 */
[----:B------:R-:W0:Y:S08]  /*0840*/  F2I.U32.F64.TRUNC R3, R2 ;  /* 0x0000000200037311 */ /* 0x000e30000030d000 */
[----:B------:R-:W1:Y:S01]  /*0850*/  F2I.U32.F64.TRUNC R5, R4 ;  /* 0x0000000400057311 */ /* 0x000e62000030d000 */
[----:B0-----:R-:W-:Y:S04]  /*0860*/  STG.E.U8 desc[UR6][R6.64], R3 ;  /* 0x0000000306007986 */ /* 0x001fe8000c101106 */
[----:B-1----:R-:W-:Y:S01]  /*0870*/  STG.E.U8 desc[UR6][R8.64], R5 ;  /* 0x0000000508007986 */ /* 0x002fe2000c101106 */
[----:B------:R-:W-:Y:S05]  /*0880*/  EXIT ;  /* 0x000000000000794d */ /* 0x000fea0003800000 */
.L_x_16:
        /* <DEDUP_REMOVED lines=15> */
.L_x_49:


//--------------------- .text._Z16CudaProcessRGB2YiiiP6uchar3Ph --------------------------
	.section	.text._Z16CudaProcessRGB2YiiiP6uchar3Ph,"ax",@progbits
	.align	128
.text._Z16CudaProcessRGB2YiiiP6uchar3Ph:
        .type           _Z16CudaProcessRGB2YiiiP6uchar3Ph,@function
        .size           _Z16CudaProcessRGB2YiiiP6uchar3Ph,(.L_x_50 - _Z16CudaProcessRGB2YiiiP6uchar3Ph)
        .other          _Z16CudaProcessRGB2YiiiP6uchar3Ph,@"STO_CUDA_ENTRY STV_DEFAULT"
_Z16CudaProcessRGB2YiiiP6uchar3Ph:
        /* <DEDUP_REMOVED lines=13> */
[----:B------:R-:W0:Y:S01]  /*00d0*/  LDC.64 R2, c[0x0][0x390] ;  /* 0x0000e400ff027b82 */ /* 0x000e220000000a00 */
[----:B------:R-:W1:Y:S01]  /*00e0*/  LDCU.64 UR4, c[0x0][0x358] ;  /* 0x00006b00ff0477ac */ /* 0x000e620008000a00 */
[----:B------:R-:W-:Y:S01]  /*00f0*/  IMAD R5, R11, UR6, R0 ;  /* 0x000000060b057c24 */ /* 0x000fe2000f8e0200 */
[----:B------:R-:W-:Y:S01]  /*0100*/  UMOV UR8, 0x9ba5e354 ;  /* 0x9ba5e35400087882 */ /* 0x000fe20000000000 */
[----:B------:R-:W-:Y:S01]  /*0110*/  UMOV UR9, 0x3fe020c4 ;  /* 0x3fe020c400097882 */ /* 0x000fe20000000000 */
[----:B------:R-:W2:Y:S01]  /*0120*/  LDCU UR7, c[0x0][0x388] ;  /* 0x00007100ff0777ac */ /* 0x000ea20008000800 */
[----:B0-----:R-:W-:-:S05]  /*0130*/  IMAD.WIDE.U32 R2, R5, 0x3, R2 ;  /* 0x0000000305027825 */ /* 0x001fca00078e0002 */
[----:B-1----:R-:W3:Y:S04]  /*0140*/  LDG.E.U8 R12, desc[UR4][R2.64+0x1] ;  /* 0x00000104020c7981 */ /* 0x002ee8000c1e1100 */
[----:B------:R-:W4:Y:S04]  /*0150*/  LDG.E.U8 R10, desc[UR4][R2.64] ;  /* 0x00000004020a7981 */ /* 0x000f28000c1e1100 */
[----:B------:R-:W5:Y:S01]  /*0160*/  LDG.E.U8 R8, desc[UR4][R2.64+0x2] ;  /* 0x0000020402087981 */ /* 0x000f62000c1e1100 */
[----:B--2---:R-:W-:Y:S01]  /*0170*/  IMAD R0, R11, UR7, R0 ;  /* 0x000000070b007c24 */ /* 0x004fe2000f8e0200 */
[----:B---3--:R-:W0:Y:S08]  /*0180*/  I2F.F64.U16 R6, R12 ;  /* 0x0000000c00067312 */ /* 0x008e300000101800 */
[----:B----4-:R-:W1:Y:S01]  /*0190*/  I2F.F64.U16 R4, R10 ;  /* 0x0000000a00047312 */ /* 0x010e620000101800 */
[----:B0-----:R-:W-:-:S07]  /*01a0*/  DMUL R6, R6, UR8 ;  /* 0x0000000806067c28 */ /* 0x001fce0008000000 */
[----:B-----5:R-:W0:Y:S01]  /*01b0*/  I2F.F64.U16 R8, R8 ;  /* 0x0000000800087312 */ /* 0x020e220000101800 */
[----:B------:R-:W-:Y:S01]  /*01c0*/  UMOV UR8, 0x20c49ba6 ;  /* 0x20c49ba600087882 */ /* 0x000fe20000000000 */
[----:B------:R-:W-:Y:S02]  /*01d0*/  UMOV UR9, 0x3fd072b0 ;  /* 0x3fd072b000097882 */ /* 0x000fe40000000000 */
[----:B-1----:R-:W-:Y:S01]  /*01e0*/  DFMA R4, R4, UR8, R6 ;  /* 0x0000000804047c2b */ /* 0x002fe20008000006 */
[----:B------:R-:W-:Y:S01]  /*01f0*/  UMOV UR8, 0x2b020c4a ;  /* 0x2b020c4a00087882 */ /* 0x000fe20000000000 */
[----:B------:R-:W-:-:S06]  /*0200*/  UMOV UR9, 0x3fb91687 ;  /* 0x3fb9168700097882 */ /* 0x000fcc0000000000 */
[----:B0-----:R-:W-:Y:S01]  /*0210*/  DFMA R4, R8, UR8, R4 ;  /* 0x0000000808047c2b */ /* 0x001fe20008000004 */
[----:B------:R-:W0:Y:S07]  /*0220*/  LDCU.64 UR8, c[0x0][0x398] ;  /* 0x00007300ff0877ac */ /* 0x000e2e0008000a00 */
[----:B------:R-:W-:-:S10]  /*0230*/  DADD R4, R4, 16 ;  /* 0x4030000004047429 */ /* 0x000fd40000000000 */
[----:B------:R-:W1:Y:S02]  /*0240*/  F2F.F32.F64 R4, R4 ;  /* 0x0000000400047310 */ /* 0x000e640000301000 */
[----:B-1----:R-:W-:-:S04]  /*0250*/  FMNMX R2, R4, 255, PT ;  /* 0x437f000004027809 */ /* 0x002fc80003800000 */
[----:B------:R-:W-:Y:S02]  /*0260*/  FMNMX R6, RZ, R2, !PT ;  /* 0x00000002ff067209 */ /* 0x000fe40007800000 */
[----:B0-----:R-:W-:Y:S02]  /*0270*/  IADD3 R2, P0, PT, R0, UR8, RZ ;  /* 0x0000000800027c10 */ /* 0x001fe4000ff1e0ff */
[----:B------:R-:W0:Y:S02]  /*0280*/  F2I.U32.TRUNC.NTZ R7, R6 ;  /* 0x0000000600077305 */ /* 0x000e24000020f000 */
[----:B------:R-:W-:-:S05]  /*0290*/  IADD3.X R3, PT, PT, RZ, UR9, RZ, P0, !PT ;  /* 0x00000009ff037c10 */ /* 0x000fca00087fe4ff */
[----:B0-----:R-:W-:Y:S01]  /*02a0*/  STG.E.U8 desc[UR4][R2.64], R7 ;  /* 0x0000000702007986 */ /* 0x001fe2000c101104 */
[----:B------:R-:W-:Y:S05]  /*02b0*/  EXIT ;  /* 0x000000000000794d */ /* 0x000fea0003800000 */
.L_x_17:
        /* <DEDUP_REMOVED lines=12> */
.L_x_50:


//--------------------- .text._Z17CudaProcessRGBA2YiiiP6uchar4Ph --------------------------
	.section	.text._Z17CudaProcessRGBA2YiiiP6uchar4Ph,"ax",@progbits
	.align	128
.text._Z17CudaProcessRGBA2YiiiP6uchar4Ph:
        .type           _Z17CudaProcessRGBA2YiiiP6uchar4Ph,@function
        .size           _Z17CudaProcessRGBA2YiiiP6uchar4Ph,(.L_x_51 - _Z17CudaProcessRGBA2YiiiP6uchar4Ph)
        .other          _Z17CudaProcessRGBA2YiiiP6uchar4Ph,@"STO_CUDA_ENTRY STV_DEFAULT"
_Z17CudaProcessRGBA2YiiiP6uchar4Ph:
        /* <DEDUP_REMOVED lines=19> */
[----:B0-----:R-:W-:-:S06]  /*0130*/  IMAD.WIDE.U32 R2, R5, 0x4, R2 ;  /* 0x0000000405027825 */ /* 0x001fcc00078e0002 */
[----:B-1----:R-:W3:Y:S01]  /*0140*/  LDG.E R2, desc[UR4][R2.64] ;  /* 0x0000000402027981 */ /* 0x002ee2000c1e1900 */
[----:B--2---:R-:W-:Y:S01]  /*0150*/  IMAD R0, R11, UR7, R0 ;  /* 0x000000070b007c24 */ /* 0x004fe2000f8e0200 */
[----:B---3--:R-:W0:Y:S08]  /*0160*/  I2F.F64.U8 R6, R2.B1 ;  /* 0x1000000200067312 */ /* 0x008e300000001800 */
[----:B------:R-:W1:Y:S01]  /*0170*/  I2F.F64.U8 R4, R2 ;  /* 0x0000000200047312 */ /* 0x000e620000001800 */
[----:B0-----:R-:W-:-:S07]  /*0180*/  DMUL R6, R6, UR8 ;  /* 0x0000000806067c28 */ /* 0x001fce0008000000 */
[----:B------:R-:W0:Y:S01]  /*0190*/  I2F.F64.U8 R8, R2.B2 ;  /* 0x2000000200087312 */ /* 0x000e220000001800 */
        /* <DEDUP_REMOVED lines=8> */
[----:B------:R-:W1:Y:S01]  /*0220*/  F2F.F32.F64 R4, R4 ;  /* 0x0000000400047310 */ /* 0x000e620000301000 */
[----:B0-----:R-:W-:Y:S02]  /*0230*/  IADD3 R2, P0, PT, R0, UR8, RZ ;  /* 0x0000000800027c10 */ /* 0x001fe4000ff1e0ff */
[----:B-1----:R-:W-:-:S04]  /*0240*/  FMNMX R3, R4, 255, PT ;  /* 0x437f000004037809 */ /* 0x002fc80003800000 */
[----:B------:R-:W-:Y:S02]  /*0250*/  FMNMX R6, RZ, R3, !PT ;  /* 0x00000003ff067209 */ /* 0x000fe40007800000 */
[----:B------:R-:W-:Y:S02]  /*0260*/  IADD3.X R3, PT, PT, RZ, UR9, RZ, P0, !PT ;  /* 0x00000009ff037c10 */ /* 0x000fe400087fe4ff */
[----:B------:R-:W0:Y:S03]  /*0270*/  F2I.U32.TRUNC.NTZ R7, R6 ;  /* 0x0000000600077305 */ /* 0x000e26000020f000 */
[----:B0-----:R-:W-:Y:S01]  /*0280*/  STG.E.U8 desc[UR4][R2.64], R7 ;  /* 0x0000000702007986 */ /* 0x001fe2000c101104 */
[----:B------:R-:W-:Y:S05]  /*0290*/  EXIT ;  /* 0x000000000000794d */ /* 0x000fea0003800000 */
.L_x_18:
        /* <DEDUP_REMOVED lines=14> */
.L_x_51:


//--------------------- .nv.shared.reserved.0     --------------------------
	.section	.nv.shared.reserved.0,"aw",@nobits
	.weak		__nv_reservedSMEM_offset_0_alias
	.size		__nv_reservedSMEM_offset_0_alias, 0, 64
	.other		__nv_reservedSMEM_offset_0_alias,@"STO_CUDA_RESERVED_SHARED STV_DEFAULT"
__nv_reservedSMEM_offset_0_alias:
	.zero		0
	.zero		64


//--------------------- .nv.constant0._Z23CudaProcessYUV420P2RGBAiiiPhS_S_P6uchar4 --------------------------
	.section	.nv.constant0._Z23CudaProcessYUV420P2RGBAiiiPhS_S_P6uchar4,"a",@progbits
	.sectionflags	@""
	.align	4
.nv.constant0._Z23CudaProcessYUV420P2RGBAiiiPhS_S_P6uchar4:
	.zero		944


//--------------------- .nv.constant0._Z27CudaProcessAVFrameNV122RGBAiiiPhS_P6uchar4 --------------------------
	.section	.nv.constant0._Z27CudaProcessAVFrameNV122RGBAiiiPhS_P6uchar4,"a",@progbits
	.sectionflags	@""
	.align	4
.nv.constant0._Z27CudaProcessAVFrameNV122RGBAiiiPhS_P6uchar4:
	.zero		936


//--------------------- .nv.constant0._Z26CudaProcessAVFrameNV122RGBiiiPhS_P6uchar3 --------------------------
	.section	.nv.constant0._Z26CudaProcessAVFrameNV122RGBiiiPhS_P6uchar3,"a",@progbits
	.sectionflags	@""
	.align	4
.nv.constant0._Z26CudaProcessAVFrameNV122RGBiiiPhS_P6uchar3:
	.zero		936


//--------------------- .nv.constant0._Z19CudaProcessNV122RGBiiiPhP6uchar3 --------------------------
	.section	.nv.constant0._Z19CudaProcessNV122RGBiiiPhP6uchar3,"a",@progbits
	.sectionflags	@""
	.align	4
.nv.constant0._Z19CudaProcessNV122RGBiiiPhP6uchar3:
	.zero		928


//--------------------- .nv.constant0._Z20CudaProcessNV122RGBAiiiPhP6uchar4 --------------------------
	.section	.nv.constant0._Z20CudaProcessNV122RGBAiiiPhP6uchar4,"a",@progbits
	.sectionflags	@""
	.align	4
.nv.constant0._Z20CudaProcessNV122RGBAiiiPhP6uchar4:
	.zero		928


//--------------------- .nv.constant0._Z17CudaProcessRGB2UViiiP6uchar3Ph --------------------------
	.section	.nv.constant0._Z17CudaProcessRGB2UViiiP6uchar3Ph,"a",@progbits
	.sectionflags	@""
	.align	4
.nv.constant0._Z17CudaProcessRGB2UViiiP6uchar3Ph:
	.zero		928


//--------------------- .nv.constant0._Z18CudaProcessRGBA2UViiiP6uchar4Ph --------------------------
	.section	.nv.constant0._Z18CudaProcessRGBA2UViiiP6uchar4Ph,"a",@progbits
	.sectionflags	@""
	.align	4
.nv.constant0._Z18CudaProcessRGBA2UViiiP6uchar4Ph:
	.zero		928


//--------------------- .nv.constant0._Z16CudaProcessRGB2YiiiP6uchar3Ph --------------------------
	.section	.nv.constant0._Z16CudaProcessRGB2YiiiP6uchar3Ph,"a",@progbits
	.sectionflags	@""
	.align	4
.nv.constant0._Z16CudaProcessRGB2YiiiP6uchar3Ph:
	.zero		928


//--------------------- .nv.constant0._Z17CudaProcessRGBA2YiiiP6uchar4Ph --------------------------
	.section	.nv.constant0._Z17CudaProcessRGBA2YiiiP6uchar4Ph,"a",@progbits
	.sectionflags	@""
	.align	4
.nv.constant0._Z17CudaProcessRGBA2YiiiP6uchar4Ph:
	.zero		928


//--------------------- SYMBOLS --------------------------

	.type		.nv.reservedSmem.offset0,@object
	.size		.nv.reservedSmem.offset0,0x4
